//
// Generated by NVIDIA NVVM Compiler
//
// Compiler Build ID: CL-36424714
// Cuda compilation tools, release 13.0, V13.0.88
// Based on NVVM 20.0.0
//

.version 9.0
.target sm_100
.address_size 64

	// .globl	_Z11cavity_flowPdS_S_S_S_S_S_ddddd

.visible .entry _Z11cavity_flowPdS_S_S_S_S_S_ddddd(
	.param .u64 .ptr .align 1 _Z11cavity_flowPdS_S_S_S_S_S_ddddd_param_0,
	.param .u64 .ptr .align 1 _Z11cavity_flowPdS_S_S_S_S_S_ddddd_param_1,
	.param .u64 .ptr .align 1 _Z11cavity_flowPdS_S_S_S_S_S_ddddd_param_2,
	.param .u64 .ptr .align 1 _Z11cavity_flowPdS_S_S_S_S_S_ddddd_param_3,
	.param .u64 .ptr .align 1 _Z11cavity_flowPdS_S_S_S_S_S_ddddd_param_4,
	.param .u64 .ptr .align 1 _Z11cavity_flowPdS_S_S_S_S_S_ddddd_param_5,
	.param .u64 .ptr .align 1 _Z11cavity_flowPdS_S_S_S_S_S_ddddd_param_6,
	.param .f64 _Z11cavity_flowPdS_S_S_S_S_S_ddddd_param_7,
	.param .f64 _Z11cavity_flowPdS_S_S_S_S_S_ddddd_param_8,
	.param .f64 _Z11cavity_flowPdS_S_S_S_S_S_ddddd_param_9,
	.param .f64 _Z11cavity_flowPdS_S_S_S_S_S_ddddd_param_10,
	.param .f64 _Z11cavity_flowPdS_S_S_S_S_S_ddddd_param_11
)
{
	.reg .pred 	%p<51>;
	.reg .b32 	%r<86>;
	.reg .b32 	%f<266>;
	.reg .b64 	%rd<103>;
	.reg .b64 	%fd<147>;

	mov.u32 	%r7, %ctaid.y;
	mov.u32 	%r8, %ntid.y;
	mov.u32 	%r9, %tid.y;
	mad.lo.s32 	%r10, %r7, %r8, %r9;
	mov.u32 	%r12, %ctaid.x;
	mov.u32 	%r13, %ntid.x;
	mov.u32 	%r14, %tid.x;
	mad.lo.s32 	%r15, %r12, %r13, %r14;
	setp.gt.s32 	%p2, %r15, 40;
	setp.gt.u32 	%p3, %r10, 40;
	or.pred  	%p4, %p2, %p3;
	@%p4 bra 	$L__BB0_35;
	ld.param.f64 	%fd145, [_Z11cavity_flowPdS_S_S_S_S_S_ddddd_param_11];
	ld.param.f64 	%fd143, [_Z11cavity_flowPdS_S_S_S_S_S_ddddd_param_10];
	ld.param.f64 	%fd141, [_Z11cavity_flowPdS_S_S_S_S_S_ddddd_param_9];
	ld.param.f64 	%fd138, [_Z11cavity_flowPdS_S_S_S_S_S_ddddd_param_7];
	ld.param.u64 	%rd102, [_Z11cavity_flowPdS_S_S_S_S_S_ddddd_param_6];
	ld.param.u64 	%rd101, [_Z11cavity_flowPdS_S_S_S_S_S_ddddd_param_5];
	ld.param.u64 	%rd99, [_Z11cavity_flowPdS_S_S_S_S_S_ddddd_param_4];
	ld.param.u64 	%rd97, [_Z11cavity_flowPdS_S_S_S_S_S_ddddd_param_3];
	ld.param.u64 	%rd95, [_Z11cavity_flowPdS_S_S_S_S_S_ddddd_param_2];
	ld.param.u64 	%rd91, [_Z11cavity_flowPdS_S_S_S_S_S_ddddd_param_1];
	ld.param.u64 	%rd87, [_Z11cavity_flowPdS_S_S_S_S_S_ddddd_param_0];
	cvta.to.global.u64 	%rd24, %rd87;
	cvta.to.global.u64 	%rd25, %rd97;
	cvta.to.global.u64 	%rd26, %rd91;
	cvta.to.global.u64 	%rd27, %rd99;
	cvta.to.global.u64 	%rd28, %rd102;
	cvta.to.global.u64 	%rd29, %rd95;
	cvta.to.global.u64 	%rd30, %rd101;
	mov.u32 	%r17, %ctaid.y;
	mov.u32 	%r18, %ntid.y;
	mov.u32 	%r19, %tid.y;
	mad.lo.s32 	%r20, %r17, %r18, %r19;
	mul.lo.s32 	%r21, %r20, 41;
	mov.u32 	%r22, %ctaid.x;
	mov.u32 	%r23, %ntid.x;
	mov.u32 	%r24, %tid.x;
	mad.lo.s32 	%r2, %r22, %r23, %r24;
	add.s32 	%r25, %r21, %r2;
	mul.wide.s32 	%rd31, %r25, 8;
	add.s64 	%rd1, %rd24, %rd31;
	add.s64 	%rd2, %rd25, %rd31;
	add.s64 	%rd3, %rd26, %rd31;
	add.s64 	%rd4, %rd27, %rd31;
	add.s32 	%r26, %r2, -1;
	add.s32 	%r27, %r20, -1;
	max.u32 	%r28, %r26, %r27;
	setp.lt.u32 	%p1, %r28, 39;
	rcp.rn.f64 	%fd1, %fd141;
	mul.wide.u32 	%rd32, %r25, 8;
	add.s64 	%rd5, %rd24, %rd32;
	add.f64 	%fd2, %fd143, %fd143;
	add.s32 	%r29, %r25, 41;
	mul.wide.u32 	%rd33, %r29, 8;
	add.s64 	%rd6, %rd26, %rd33;
	cvt.u64.u32 	%rd34, %r21;
	cvt.s64.s32 	%rd35, %r2;
	add.s64 	%rd36, %rd35, %rd34;
	add.f64 	%fd3, %fd145, %fd145;
	add.s64 	%rd7, %rd26, %rd32;
	add.s64 	%rd8, %rd28, %rd32;
	add.s64 	%rd9, %rd29, %rd31;
	add.s64 	%rd10, %rd30, %rd31;
	add.s64 	%rd11, %rd30, %rd32;
	cvt.rn.f32.f64 	%f11, %fd145;
	abs.f32 	%f12, %f11;
	setp.lt.f32 	%p5, %f12, 0f00800000;
	mul.f32 	%f14, %f12, 0f4B800000;
	selp.f32 	%f15, %f14, %f12, %p5;
	selp.f32 	%f16, 0fC1C00000, 0f00000000, %p5;
	mov.b32 	%r30, %f15;
	add.s32 	%r31, %r30, -1060439283;
	and.b32  	%r32, %r31, -8388608;
	sub.s32 	%r33, %r30, %r32;
	mov.b32 	%f17, %r33;
	cvt.rn.f32.s32 	%f18, %r32;
	fma.rn.f32 	%f19, %f18, 0f34000000, %f16;
	add.f32 	%f20, %f17, 0fBF800000;
	add.f32 	%f21, %f17, 0f3F800000;
	rcp.approx.ftz.f32 	%f22, %f21;
	add.f32 	%f23, %f20, %f20;
	mul.f32 	%f24, %f23, %f22;
	mul.f32 	%f25, %f24, %f24;
	sub.f32 	%f26, %f20, %f24;
	add.f32 	%f27, %f26, %f26;
	neg.f32 	%f28, %f24;
	fma.rn.f32 	%f29, %f28, %f20, %f27;
	mul.rn.f32 	%f30, %f22, %f29;
	fma.rn.f32 	%f31, %f25, 0f3A2C32E4, 0f3B52E7DB;
	fma.rn.f32 	%f32, %f31, %f25, 0f3C93BB73;
	fma.rn.f32 	%f33, %f32, %f25, 0f3DF6384F;
	mul.rn.f32 	%f34, %f33, %f25;
	fma.rn.f32 	%f35, %f24, 0f3FB8AA3B, %f19;
	sub.f32 	%f36, %f19, %f35;
	fma.rn.f32 	%f37, %f24, 0f3FB8AA3B, %f36;
	fma.rn.f32 	%f38, %f30, 0f3FB8AA3B, %f37;
	fma.rn.f32 	%f39, %f24, 0f32A55E34, %f38;
	mul.f32 	%f40, %f34, 0f40400000;
	fma.rn.f32 	%f41, %f40, %f30, %f39;
	fma.rn.f32 	%f42, %f34, %f24, %f41;
	add.rn.f32 	%f43, %f35, %f42;
	neg.f32 	%f44, %f35;
	add.rn.f32 	%f45, %f43, %f44;
	neg.f32 	%f46, %f45;
	add.rn.f32 	%f47, %f42, %f46;
	mov.f32 	%f48, 0f40000000;
	mul.rn.f32 	%f49, %f43, %f48;
	neg.f32 	%f50, %f49;
	fma.rn.f32 	%f51, %f43, 0f40000000, %f50;
	fma.rn.f32 	%f52, %f47, 0f40000000, %f51;
	cvt.rni.f32.f32 	%f53, %f49;
	sub.f32 	%f54, %f49, %f53;
	add.f32 	%f55, %f54, %f52;
	fma.rn.f32 	%f56, %f55, 0f391FCB8E, 0f3AAF85ED;
	fma.rn.f32 	%f57, %f56, %f55, 0f3C1D9856;
	fma.rn.f32 	%f58, %f57, %f55, 0f3D6357BB;
	fma.rn.f32 	%f59, %f58, %f55, 0f3E75FDEC;
	fma.rn.f32 	%f60, %f59, %f55, 0f3F317218;
	fma.rn.f32 	%f61, %f60, %f55, 0f3F800000;
	cvt.rzi.s32.f32 	%r34, %f53;
	setp.gt.f32 	%p6, %f53, 0f00000000;
	selp.b32 	%r35, 0, -2097152000, %p6;
	add.s32 	%r36, %r35, 2130706432;
	mov.b32 	%f62, %r36;
	mul.f32 	%f63, %f61, %f62;
	shl.b32 	%r37, %r34, 23;
	sub.s32 	%r38, %r37, %r35;
	mov.b32 	%f64, %r38;
	mul.f32 	%f65, %f63, %f64;
	abs.f32 	%f66, %f49;
	setp.gt.f32 	%p7, %f66, 0f43180000;
	setp.lt.f32 	%p8, %f49, 0f00000000;
	selp.f32 	%f67, 0f00000000, 0f7F800000, %p8;
	selp.f32 	%f68, %f67, %f65, %p7;
	setp.eq.f32 	%p9, %f11, 0f3F800000;
	setp.nan.f32 	%p10, %f12, %f12;
	setp.eq.f32 	%p11, %f11, 0f00000000;
	setp.eq.f32 	%p12, %f12, 0f7F800000;
	add.f32 	%f69, %f11, %f11;
	mov.b32 	%r39, %f69;
	and.b32  	%r40, %r39, 2147483647;
	mov.b32 	%f70, %r40;
	add.rn.f32 	%f71, %f11, %f48;
	add.s64 	%rd12, %rd30, %rd33;
	shl.b64 	%rd37, %rd36, 3;
	add.s64 	%rd13, %rd30, %rd37;
	cvt.rn.f32.f64 	%f72, %fd143;
	abs.f32 	%f73, %f72;
	setp.lt.f32 	%p13, %f73, 0f00800000;
	mul.f32 	%f75, %f73, 0f4B800000;
	selp.f32 	%f76, %f75, %f73, %p13;
	selp.f32 	%f77, 0fC1C00000, 0f00000000, %p13;
	mov.b32 	%r41, %f76;
	add.s32 	%r42, %r41, -1060439283;
	and.b32  	%r43, %r42, -8388608;
	sub.s32 	%r44, %r41, %r43;
	mov.b32 	%f78, %r44;
	cvt.rn.f32.s32 	%f79, %r43;
	fma.rn.f32 	%f80, %f79, 0f34000000, %f77;
	add.f32 	%f81, %f78, 0fBF800000;
	add.f32 	%f82, %f78, 0f3F800000;
	rcp.approx.ftz.f32 	%f83, %f82;
	add.f32 	%f84, %f81, %f81;
	mul.f32 	%f85, %f84, %f83;
	mul.f32 	%f86, %f85, %f85;
	sub.f32 	%f87, %f81, %f85;
	add.f32 	%f88, %f87, %f87;
	neg.f32 	%f89, %f85;
	fma.rn.f32 	%f90, %f89, %f81, %f88;
	mul.rn.f32 	%f91, %f83, %f90;
	fma.rn.f32 	%f92, %f86, 0f3A2C32E4, 0f3B52E7DB;
	fma.rn.f32 	%f93, %f92, %f86, 0f3C93BB73;
	fma.rn.f32 	%f94, %f93, %f86, 0f3DF6384F;
	mul.rn.f32 	%f95, %f94, %f86;
	fma.rn.f32 	%f96, %f85, 0f3FB8AA3B, %f80;
	sub.f32 	%f97, %f80, %f96;
	fma.rn.f32 	%f98, %f85, 0f3FB8AA3B, %f97;
	fma.rn.f32 	%f99, %f91, 0f3FB8AA3B, %f98;
	fma.rn.f32 	%f100, %f85, 0f32A55E34, %f99;
	mul.f32 	%f101, %f95, 0f40400000;
	fma.rn.f32 	%f102, %f101, %f91, %f100;
	fma.rn.f32 	%f103, %f95, %f85, %f102;
	add.rn.f32 	%f104, %f96, %f103;
	neg.f32 	%f105, %f96;
	add.rn.f32 	%f106, %f104, %f105;
	neg.f32 	%f107, %f106;
	add.rn.f32 	%f108, %f103, %f107;
	mul.rn.f32 	%f109, %f104, %f48;
	neg.f32 	%f110, %f109;
	fma.rn.f32 	%f111, %f104, 0f40000000, %f110;
	fma.rn.f32 	%f112, %f108, 0f40000000, %f111;
	cvt.rni.f32.f32 	%f113, %f109;
	sub.f32 	%f114, %f109, %f113;
	add.f32 	%f115, %f114, %f112;
	fma.rn.f32 	%f116, %f115, 0f391FCB8E, 0f3AAF85ED;
	fma.rn.f32 	%f117, %f116, %f115, 0f3C1D9856;
	fma.rn.f32 	%f118, %f117, %f115, 0f3D6357BB;
	fma.rn.f32 	%f119, %f118, %f115, 0f3E75FDEC;
	fma.rn.f32 	%f120, %f119, %f115, 0f3F317218;
	fma.rn.f32 	%f121, %f120, %f115, 0f3F800000;
	cvt.rzi.s32.f32 	%r45, %f113;
	setp.gt.f32 	%p14, %f113, 0f00000000;
	selp.b32 	%r46, 0, -2097152000, %p14;
	add.s32 	%r47, %r46, 2130706432;
	mov.b32 	%f122, %r47;
	mul.f32 	%f123, %f121, %f122;
	shl.b32 	%r48, %r45, 23;
	sub.s32 	%r49, %r48, %r46;
	mov.b32 	%f124, %r49;
	mul.f32 	%f125, %f123, %f124;
	abs.f32 	%f126, %f109;
	setp.gt.f32 	%p15, %f126, 0f43180000;
	setp.lt.f32 	%p16, %f109, 0f00000000;
	selp.f32 	%f127, 0f00000000, 0f7F800000, %p16;
	selp.f32 	%f128, %f127, %f125, %p15;
	setp.eq.f32 	%p17, %f72, 0f3F800000;
	setp.nan.f32 	%p18, %f73, %f73;
	setp.eq.f32 	%p19, %f72, 0f00000000;
	setp.eq.f32 	%p20, %f73, 0f7F800000;
	add.f32 	%f129, %f72, %f72;
	mov.b32 	%r50, %f129;
	and.b32  	%r51, %r50, 2147483647;
	mov.b32 	%f130, %r51;
	add.rn.f32 	%f131, %f72, %f48;
	add.s64 	%rd14, %rd29, %rd32;
	mul.wide.u32 	%rd38, %r21, 8;
	add.s64 	%rd15, %rd29, %rd38;
	mul.wide.s32 	%rd39, %r2, 8;
	add.s64 	%rd16, %rd29, %rd39;
	add.f64 	%fd20, %fd138, %fd138;
	mul.f64 	%fd21, %fd20, %fd143;
	div.rn.f64 	%fd4, %fd141, %fd21;
	mul.f64 	%fd22, %fd20, %fd145;
	div.rn.f64 	%fd5, %fd141, %fd22;
	selp.f32 	%f132, %f70, %f68, %p12;
	selp.f32 	%f133, %f70, %f132, %p11;
	selp.f32 	%f134, %f71, %f133, %p10;
	selp.f32 	%f135, 0f3F800000, %f134, %p9;
	cvt.f64.f32 	%fd6, %f135;
	selp.f32 	%f136, %f130, %f128, %p20;
	selp.f32 	%f137, %f130, %f136, %p19;
	selp.f32 	%f138, %f131, %f137, %p18;
	selp.f32 	%f139, 0f3F800000, %f138, %p17;
	cvt.f64.f32 	%fd7, %f139;
	add.f32 	%f140, %f135, %f139;
	add.f32 	%f141, %f140, %f140;
	cvt.f64.f32 	%fd8, %f141;
	mul.f32 	%f142, %f135, %f139;
	div.rn.f32 	%f143, %f142, %f141;
	cvt.f64.f32 	%fd9, %f143;
	div.rn.f64 	%fd10, %fd141, %fd7;
	div.rn.f64 	%fd11, %fd141, %fd6;
	mov.b32 	%r84, 0;
	not.pred 	%p21, %p1;
$L__BB0_2:
	ld.global.f64 	%fd23, [%rd1];
	st.global.f64 	[%rd2], %fd23;
	ld.global.f64 	%fd24, [%rd3];
	st.global.f64 	[%rd4], %fd24;
	@%p21 bra 	$L__BB0_14;
	ld.param.u64 	%rd92, [_Z11cavity_flowPdS_S_S_S_S_S_ddddd_param_1];
	ld.global.f64 	%fd25, [%rd5+8];
	ld.global.f64 	%fd26, [%rd1+-8];
	sub.f64 	%fd27, %fd25, %fd26;
	div.rn.f64 	%fd28, %fd27, %fd2;
	ld.global.f64 	%fd29, [%rd6];
	cvta.to.global.u64 	%rd40, %rd92;
	cvt.s64.s32 	%rd41, %r2;
	mul.lo.s32 	%r52, %r20, 41;
	cvt.u64.u32 	%rd42, %r52;
	add.s64 	%rd43, %rd41, %rd42;
	shl.b64 	%rd44, %rd43, 3;
	add.s64 	%rd45, %rd40, %rd44;
	ld.global.f64 	%fd30, [%rd45+-328];
	sub.f64 	%fd31, %fd29, %fd30;
	div.rn.f64 	%fd12, %fd31, %fd3;
	add.f64 	%fd13, %fd28, %fd12;
	cvt.rn.f32.f64 	%f1, %fd28;
	setp.eq.f32 	%p22, %f1, 0f3F800000;
	mov.f32 	%f264, 0f3F800000;
	@%p22 bra 	$L__BB0_8;
	abs.f32 	%f145, %f1;
	setp.num.f32 	%p23, %f145, %f145;
	@%p23 bra 	$L__BB0_6;
	mov.f32 	%f203, 0f40000000;
	add.rn.f32 	%f264, %f1, %f203;
	bra.uni 	$L__BB0_8;
$L__BB0_6:
	setp.lt.f32 	%p24, %f145, 0f00800000;
	mul.f32 	%f148, %f145, 0f4B800000;
	selp.f32 	%f149, %f148, %f145, %p24;
	mov.b32 	%r53, %f149;
	add.s32 	%r54, %r53, -1060439283;
	and.b32  	%r55, %r54, -8388608;
	sub.s32 	%r56, %r53, %r55;
	mov.b32 	%f150, %r56;
	cvt.rn.f32.s32 	%f151, %r55;
	selp.f32 	%f152, 0fC1C00000, 0f00000000, %p24;
	fma.rn.f32 	%f153, %f151, 0f34000000, %f152;
	add.f32 	%f154, %f150, 0fBF800000;
	add.f32 	%f155, %f150, 0f3F800000;
	rcp.approx.ftz.f32 	%f156, %f155;
	add.f32 	%f157, %f154, %f154;
	mul.f32 	%f158, %f157, %f156;
	mul.f32 	%f159, %f158, %f158;
	neg.f32 	%f160, %f158;
	sub.f32 	%f161, %f154, %f158;
	add.f32 	%f162, %f161, %f161;
	fma.rn.f32 	%f163, %f160, %f154, %f162;
	mul.rn.f32 	%f164, %f156, %f163;
	fma.rn.f32 	%f165, %f159, 0f3A2C32E4, 0f3B52E7DB;
	fma.rn.f32 	%f166, %f165, %f159, 0f3C93BB73;
	fma.rn.f32 	%f167, %f166, %f159, 0f3DF6384F;
	mul.rn.f32 	%f168, %f167, %f159;
	fma.rn.f32 	%f169, %f158, 0f3FB8AA3B, %f153;
	mul.f32 	%f170, %f168, 0f40400000;
	sub.f32 	%f171, %f153, %f169;
	fma.rn.f32 	%f172, %f158, 0f3FB8AA3B, %f171;
	fma.rn.f32 	%f173, %f164, 0f3FB8AA3B, %f172;
	fma.rn.f32 	%f174, %f158, 0f32A55E34, %f173;
	fma.rn.f32 	%f175, %f170, %f164, %f174;
	fma.rn.f32 	%f176, %f168, %f158, %f175;
	add.rn.f32 	%f177, %f169, %f176;
	mov.f32 	%f178, 0f40000000;
	mul.rn.f32 	%f179, %f177, %f178;
	cvt.rni.f32.f32 	%f180, %f179;
	sub.f32 	%f181, %f179, %f180;
	neg.f32 	%f182, %f179;
	fma.rn.f32 	%f183, %f177, 0f40000000, %f182;
	neg.f32 	%f184, %f169;
	add.rn.f32 	%f185, %f177, %f184;
	neg.f32 	%f186, %f185;
	add.rn.f32 	%f187, %f176, %f186;
	fma.rn.f32 	%f188, %f187, 0f40000000, %f183;
	add.f32 	%f189, %f181, %f188;
	setp.gt.f32 	%p25, %f180, 0f00000000;
	selp.b32 	%r57, 0, -2097152000, %p25;
	setp.neu.f32 	%p26, %f1, 0f00000000;
	setp.neu.f32 	%p27, %f145, 0f7F800000;
	setp.lt.f32 	%p28, %f179, 0f00000000;
	selp.f32 	%f190, 0f00000000, 0f7F800000, %p28;
	abs.f32 	%f191, %f179;
	setp.gt.f32 	%p29, %f191, 0f43180000;
	cvt.rzi.s32.f32 	%r58, %f180;
	shl.b32 	%r59, %r58, 23;
	sub.s32 	%r60, %r59, %r57;
	mov.b32 	%f192, %r60;
	add.s32 	%r61, %r57, 2130706432;
	mov.b32 	%f193, %r61;
	fma.rn.f32 	%f194, %f189, 0f391FCB8E, 0f3AAF85ED;
	fma.rn.f32 	%f195, %f194, %f189, 0f3C1D9856;
	fma.rn.f32 	%f196, %f195, %f189, 0f3D6357BB;
	fma.rn.f32 	%f197, %f196, %f189, 0f3E75FDEC;
	fma.rn.f32 	%f198, %f197, %f189, 0f3F317218;
	fma.rn.f32 	%f199, %f198, %f189, 0f3F800000;
	mul.f32 	%f200, %f199, %f193;
	mul.f32 	%f201, %f200, %f192;
	selp.f32 	%f264, %f190, %f201, %p29;
	and.pred  	%p30, %p26, %p27;
	@%p30 bra 	$L__BB0_8;
	add.f32 	%f202, %f1, %f1;
	mov.b32 	%r62, %f202;
	and.b32  	%r63, %r62, 2147483647;
	mov.b32 	%f264, %r63;
$L__BB0_8:
	ld.param.u64 	%rd88, [_Z11cavity_flowPdS_S_S_S_S_S_ddddd_param_0];
	cvt.f64.f32 	%fd32, %f264;
	mul.f64 	%fd33, %fd1, %fd13;
	sub.f64 	%fd34, %fd33, %fd32;
	cvta.to.global.u64 	%rd46, %rd88;
	add.s32 	%r65, %r52, %r2;
	add.s32 	%r66, %r65, 41;
	mul.wide.u32 	%rd47, %r66, 8;
	add.s64 	%rd48, %rd46, %rd47;
	ld.global.f64 	%fd35, [%rd48];
	add.s64 	%rd53, %rd46, %rd44;
	ld.global.f64 	%fd36, [%rd53+-328];
	sub.f64 	%fd37, %fd35, %fd36;
	div.rn.f64 	%fd38, %fd37, %fd3;
	ld.global.f64 	%fd39, [%rd7+8];
	ld.global.f64 	%fd40, [%rd3+-8];
	sub.f64 	%fd41, %fd39, %fd40;
	mul.f64 	%fd42, %fd38, %fd41;
	div.rn.f64 	%fd43, %fd42, %fd2;
	add.f64 	%fd44, %fd43, %fd43;
	sub.f64 	%fd14, %fd34, %fd44;
	cvt.rn.f32.f64 	%f6, %fd12;
	setp.eq.f32 	%p31, %f6, 0f3F800000;
	mov.f32 	%f265, 0f3F800000;
	@%p31 bra 	$L__BB0_13;
	abs.f32 	%f205, %f6;
	setp.num.f32 	%p32, %f205, %f205;
	@%p32 bra 	$L__BB0_11;
	mov.f32 	%f263, 0f40000000;
	add.rn.f32 	%f265, %f6, %f263;
	bra.uni 	$L__BB0_13;
$L__BB0_11:
	setp.lt.f32 	%p33, %f205, 0f00800000;
	mul.f32 	%f208, %f205, 0f4B800000;
	selp.f32 	%f209, %f208, %f205, %p33;
	mov.b32 	%r67, %f209;
	add.s32 	%r68, %r67, -1060439283;
	and.b32  	%r69, %r68, -8388608;
	sub.s32 	%r70, %r67, %r69;
	mov.b32 	%f210, %r70;
	cvt.rn.f32.s32 	%f211, %r69;
	selp.f32 	%f212, 0fC1C00000, 0f00000000, %p33;
	fma.rn.f32 	%f213, %f211, 0f34000000, %f212;
	add.f32 	%f214, %f210, 0fBF800000;
	add.f32 	%f215, %f210, 0f3F800000;
	rcp.approx.ftz.f32 	%f216, %f215;
	add.f32 	%f217, %f214, %f214;
	mul.f32 	%f218, %f217, %f216;
	mul.f32 	%f219, %f218, %f218;
	neg.f32 	%f220, %f218;
	sub.f32 	%f221, %f214, %f218;
	add.f32 	%f222, %f221, %f221;
	fma.rn.f32 	%f223, %f220, %f214, %f222;
	mul.rn.f32 	%f224, %f216, %f223;
	fma.rn.f32 	%f225, %f219, 0f3A2C32E4, 0f3B52E7DB;
	fma.rn.f32 	%f226, %f225, %f219, 0f3C93BB73;
	fma.rn.f32 	%f227, %f226, %f219, 0f3DF6384F;
	mul.rn.f32 	%f228, %f227, %f219;
	fma.rn.f32 	%f229, %f218, 0f3FB8AA3B, %f213;
	mul.f32 	%f230, %f228, 0f40400000;
	sub.f32 	%f231, %f213, %f229;
	fma.rn.f32 	%f232, %f218, 0f3FB8AA3B, %f231;
	fma.rn.f32 	%f233, %f224, 0f3FB8AA3B, %f232;
	fma.rn.f32 	%f234, %f218, 0f32A55E34, %f233;
	fma.rn.f32 	%f235, %f230, %f224, %f234;
	fma.rn.f32 	%f236, %f228, %f218, %f235;
	add.rn.f32 	%f237, %f229, %f236;
	mov.f32 	%f238, 0f40000000;
	mul.rn.f32 	%f239, %f237, %f238;
	cvt.rni.f32.f32 	%f240, %f239;
	sub.f32 	%f241, %f239, %f240;
	neg.f32 	%f242, %f239;
	fma.rn.f32 	%f243, %f237, 0f40000000, %f242;
	neg.f32 	%f244, %f229;
	add.rn.f32 	%f245, %f237, %f244;
	neg.f32 	%f246, %f245;
	add.rn.f32 	%f247, %f236, %f246;
	fma.rn.f32 	%f248, %f247, 0f40000000, %f243;
	add.f32 	%f249, %f241, %f248;
	setp.gt.f32 	%p34, %f240, 0f00000000;
	selp.b32 	%r71, 0, -2097152000, %p34;
	setp.neu.f32 	%p35, %f6, 0f00000000;
	setp.neu.f32 	%p36, %f205, 0f7F800000;
	setp.lt.f32 	%p37, %f239, 0f00000000;
	selp.f32 	%f250, 0f00000000, 0f7F800000, %p37;
	abs.f32 	%f251, %f239;
	setp.gt.f32 	%p38, %f251, 0f43180000;
	cvt.rzi.s32.f32 	%r72, %f240;
	shl.b32 	%r73, %r72, 23;
	sub.s32 	%r74, %r73, %r71;
	mov.b32 	%f252, %r74;
	add.s32 	%r75, %r71, 2130706432;
	mov.b32 	%f253, %r75;
	fma.rn.f32 	%f254, %f249, 0f391FCB8E, 0f3AAF85ED;
	fma.rn.f32 	%f255, %f254, %f249, 0f3C1D9856;
	fma.rn.f32 	%f256, %f255, %f249, 0f3D6357BB;
	fma.rn.f32 	%f257, %f256, %f249, 0f3E75FDEC;
	fma.rn.f32 	%f258, %f257, %f249, 0f3F317218;
	fma.rn.f32 	%f259, %f258, %f249, 0f3F800000;
	mul.f32 	%f260, %f259, %f253;
	mul.f32 	%f261, %f260, %f252;
	selp.f32 	%f265, %f250, %f261, %p38;
	and.pred  	%p39, %p35, %p36;
	@%p39 bra 	$L__BB0_13;
	add.f32 	%f262, %f6, %f6;
	mov.b32 	%r76, %f262;
	and.b32  	%r77, %r76, 2147483647;
	mov.b32 	%f265, %r77;
$L__BB0_13:
	ld.param.f64 	%fd139, [_Z11cavity_flowPdS_S_S_S_S_S_ddddd_param_7];
	cvt.f64.f32 	%fd45, %f265;
	sub.f64 	%fd46, %fd14, %fd45;
	mul.f64 	%fd47, %fd139, %fd46;
	st.global.f64 	[%rd8], %fd47;
$L__BB0_14:
	bar.sync 	0;
	mov.b32 	%r85, 0;
$L__BB0_15:
	ld.global.f64 	%fd48, [%rd9];
	st.global.f64 	[%rd10], %fd48;
	bar.sync 	0;
	@%p21 bra 	$L__BB0_17;
	ld.global.f64 	%fd49, [%rd11+8];
	ld.global.f64 	%fd50, [%rd10+-8];
	add.f64 	%fd51, %fd49, %fd50;
	ld.global.f64 	%fd52, [%rd12];
	ld.global.f64 	%fd53, [%rd13+-328];
	add.f64 	%fd54, %fd52, %fd53;
	mul.f64 	%fd55, %fd54, %fd7;
	fma.rn.f64 	%fd56, %fd51, %fd6, %fd55;
	div.rn.f64 	%fd57, %fd56, %fd8;
	ld.global.f64 	%fd58, [%rd8];
	mul.f64 	%fd59, %fd58, %fd9;
	sub.f64 	%fd60, %fd57, %fd59;
	st.global.f64 	[%rd14], %fd60;
$L__BB0_17:
	setp.ne.s32 	%p41, %r2, 0;
	bar.sync 	0;
	@%p41 bra 	$L__BB0_19;
	ld.global.f64 	%fd61, [%rd15+312];
	st.global.f64 	[%rd15+320], %fd61;
	ld.global.f64 	%fd62, [%rd15+8];
	st.global.f64 	[%rd15], %fd62;
$L__BB0_19:
	setp.ne.s32 	%p42, %r20, 0;
	bar.sync 	0;
	@%p42 bra 	$L__BB0_21;
	ld.global.f64 	%fd63, [%rd16+328];
	st.global.f64 	[%rd16], %fd63;
	mov.b64 	%rd54, 0;
	st.global.u64 	[%rd16+13120], %rd54;
$L__BB0_21:
	bar.sync 	0;
	ld.global.f64 	%fd64, [%rd9];
	st.global.f64 	[%rd10], %fd64;
	bar.sync 	0;
	@%p21 bra 	$L__BB0_23;
	ld.global.f64 	%fd65, [%rd11+8];
	ld.global.f64 	%fd66, [%rd10+-8];
	add.f64 	%fd67, %fd65, %fd66;
	ld.global.f64 	%fd68, [%rd12];
	ld.global.f64 	%fd69, [%rd13+-328];
	add.f64 	%fd70, %fd68, %fd69;
	mul.f64 	%fd71, %fd70, %fd7;
	fma.rn.f64 	%fd72, %fd67, %fd6, %fd71;
	div.rn.f64 	%fd73, %fd72, %fd8;
	ld.global.f64 	%fd74, [%rd8];
	mul.f64 	%fd75, %fd74, %fd9;
	sub.f64 	%fd76, %fd73, %fd75;
	st.global.f64 	[%rd14], %fd76;
$L__BB0_23:
	setp.ne.s32 	%p44, %r2, 0;
	bar.sync 	0;
	@%p44 bra 	$L__BB0_25;
	ld.global.f64 	%fd77, [%rd15+312];
	st.global.f64 	[%rd15+320], %fd77;
	ld.global.f64 	%fd78, [%rd15+8];
	st.global.f64 	[%rd15], %fd78;
$L__BB0_25:
	setp.ne.s32 	%p45, %r20, 0;
	bar.sync 	0;
	@%p45 bra 	$L__BB0_27;
	ld.global.f64 	%fd79, [%rd16+328];
	st.global.f64 	[%rd16], %fd79;
	mov.b64 	%rd55, 0;
	st.global.u64 	[%rd16+13120], %rd55;
$L__BB0_27:
	bar.sync 	0;
	add.s32 	%r85, %r85, 2;
	setp.ne.s32 	%p46, %r85, 50;
	@%p46 bra 	$L__BB0_15;
	bar.sync 	0;
	@%p21 bra 	$L__BB0_30;
	ld.param.f64 	%fd146, [_Z11cavity_flowPdS_S_S_S_S_S_ddddd_param_11];
	ld.param.f64 	%fd144, [_Z11cavity_flowPdS_S_S_S_S_S_ddddd_param_10];
	ld.param.f64 	%fd142, [_Z11cavity_flowPdS_S_S_S_S_S_ddddd_param_9];
	ld.param.f64 	%fd140, [_Z11cavity_flowPdS_S_S_S_S_S_ddddd_param_8];
	ld.param.u64 	%rd100, [_Z11cavity_flowPdS_S_S_S_S_S_ddddd_param_4];
	ld.param.u64 	%rd98, [_Z11cavity_flowPdS_S_S_S_S_S_ddddd_param_3];
	ld.param.u64 	%rd96, [_Z11cavity_flowPdS_S_S_S_S_S_ddddd_param_2];
	cvta.to.global.u64 	%rd56, %rd98;
	mul.lo.s32 	%r79, %r20, 41;
	add.s32 	%r80, %r79, %r2;
	mul.wide.u32 	%rd57, %r80, 8;
	add.s64 	%rd58, %rd56, %rd57;
	ld.global.f64 	%fd80, [%rd58];
	mul.f64 	%fd81, %fd142, %fd80;
	div.rn.f64 	%fd82, %fd81, %fd144;
	ld.global.f64 	%fd83, [%rd2+-8];
	sub.f64 	%fd84, %fd80, %fd83;
	mul.f64 	%fd85, %fd82, %fd84;
	sub.f64 	%fd86, %fd80, %fd85;
	cvta.to.global.u64 	%rd59, %rd100;
	add.s64 	%rd60, %rd59, %rd57;
	ld.global.f64 	%fd87, [%rd60];
	mul.f64 	%fd88, %fd142, %fd87;
	div.rn.f64 	%fd89, %fd88, %fd146;
	cvt.s64.s32 	%rd61, %r2;
	cvt.u64.u32 	%rd62, %r79;
	add.s64 	%rd63, %rd61, %rd62;
	shl.b64 	%rd64, %rd63, 3;
	add.s64 	%rd65, %rd56, %rd64;
	ld.global.f64 	%fd90, [%rd65+-328];
	sub.f64 	%fd91, %fd80, %fd90;
	mul.f64 	%fd92, %fd89, %fd91;
	sub.f64 	%fd93, %fd86, %fd92;
	ld.global.f64 	%fd94, [%rd14+8];
	ld.global.f64 	%fd95, [%rd9+-8];
	sub.f64 	%fd96, %fd94, %fd95;
	mul.f64 	%fd97, %fd4, %fd96;
	sub.f64 	%fd98, %fd93, %fd97;
	ld.global.f64 	%fd99, [%rd58+8];
	add.f64 	%fd100, %fd80, %fd80;
	sub.f64 	%fd101, %fd99, %fd100;
	add.f64 	%fd102, %fd83, %fd101;
	add.s32 	%r81, %r80, 41;
	mul.wide.u32 	%rd66, %r81, 8;
	add.s64 	%rd67, %rd56, %rd66;
	ld.global.f64 	%fd103, [%rd67];
	sub.f64 	%fd104, %fd103, %fd100;
	add.f64 	%fd105, %fd90, %fd104;
	mul.f64 	%fd106, %fd11, %fd105;
	fma.rn.f64 	%fd107, %fd10, %fd102, %fd106;
	fma.rn.f64 	%fd108, %fd140, %fd107, %fd98;
	st.global.f64 	[%rd5], %fd108;
	ld.global.f64 	%fd109, [%rd60];
	ld.global.f64 	%fd110, [%rd58];
	mul.f64 	%fd111, %fd142, %fd110;
	div.rn.f64 	%fd112, %fd111, %fd144;
	ld.global.f64 	%fd113, [%rd4+-8];
	sub.f64 	%fd114, %fd109, %fd113;
	mul.f64 	%fd115, %fd112, %fd114;
	sub.f64 	%fd116, %fd109, %fd115;
	mul.f64 	%fd117, %fd142, %fd109;
	div.rn.f64 	%fd118, %fd117, %fd146;
	add.s64 	%rd68, %rd59, %rd64;
	ld.global.f64 	%fd119, [%rd68+-328];
	sub.f64 	%fd120, %fd109, %fd119;
	mul.f64 	%fd121, %fd118, %fd120;
	sub.f64 	%fd122, %fd116, %fd121;
	cvta.to.global.u64 	%rd69, %rd96;
	add.s64 	%rd70, %rd69, %rd66;
	ld.global.f64 	%fd123, [%rd70];
	mul.lo.s32 	%r82, %r20, 328;
	cvt.u64.u32 	%rd71, %r82;
	add.s64 	%rd72, %rd16, %rd71;
	ld.global.f64 	%fd124, [%rd72+-328];
	sub.f64 	%fd125, %fd123, %fd124;
	mul.f64 	%fd126, %fd5, %fd125;
	sub.f64 	%fd127, %fd122, %fd126;
	ld.global.f64 	%fd128, [%rd60+8];
	add.f64 	%fd129, %fd109, %fd109;
	sub.f64 	%fd130, %fd128, %fd129;
	add.f64 	%fd131, %fd113, %fd130;
	add.s64 	%rd73, %rd59, %rd66;
	ld.global.f64 	%fd132, [%rd73];
	sub.f64 	%fd133, %fd132, %fd129;
	add.f64 	%fd134, %fd119, %fd133;
	mul.f64 	%fd135, %fd11, %fd134;
	fma.rn.f64 	%fd136, %fd10, %fd131, %fd135;
	fma.rn.f64 	%fd137, %fd140, %fd136, %fd127;
	st.global.f64 	[%rd7], %fd137;
$L__BB0_30:
	setp.ne.s32 	%p48, %r2, 0;
	bar.sync 	0;
	@%p48 bra 	$L__BB0_32;
	ld.param.u64 	%rd93, [_Z11cavity_flowPdS_S_S_S_S_S_ddddd_param_1];
	ld.param.u64 	%rd89, [_Z11cavity_flowPdS_S_S_S_S_S_ddddd_param_0];
	cvta.to.global.u64 	%rd74, %rd89;
	mul.lo.s32 	%r83, %r20, 41;
	mul.wide.u32 	%rd75, %r83, 8;
	add.s64 	%rd76, %rd74, %rd75;
	mov.b64 	%rd77, 0;
	st.global.u64 	[%rd76], %rd77;
	st.global.u64 	[%rd76+320], %rd77;
	cvta.to.global.u64 	%rd78, %rd93;
	add.s64 	%rd79, %rd78, %rd75;
	st.global.u64 	[%rd79], %rd77;
	st.global.u64 	[%rd79+320], %rd77;
$L__BB0_32:
	setp.ne.s32 	%p49, %r20, 0;
	@%p49 bra 	$L__BB0_34;
	ld.param.u64 	%rd94, [_Z11cavity_flowPdS_S_S_S_S_S_ddddd_param_1];
	ld.param.u64 	%rd90, [_Z11cavity_flowPdS_S_S_S_S_S_ddddd_param_0];
	cvta.to.global.u64 	%rd80, %rd90;
	mul.wide.s32 	%rd81, %r2, 8;
	add.s64 	%rd82, %rd80, %rd81;
	mov.b64 	%rd83, 0;
	st.global.u64 	[%rd82], %rd83;
	cvta.to.global.u64 	%rd84, %rd94;
	add.s64 	%rd85, %rd84, %rd81;
	st.global.u64 	[%rd85], %rd83;
	st.global.u64 	[%rd85+13120], %rd83;
	bar.sync 	0;
	mov.b64 	%rd86, 4607182418800017408;
	st.global.u64 	[%rd82+13120], %rd86;
$L__BB0_34:
	bar.sync 	0;
	add.s32 	%r84, %r84, 1;
	setp.ne.s32 	%p50, %r84, 500;
	@%p50 bra 	$L__BB0_2;
$L__BB0_35:
	ret;

}


// ===== COMPILED SASS (sm_100) =====

	.target	sm_100

	.elftype	@"ET_EXEC"


//--------------------- .note.nv.tkinfo           --------------------------
	.section	.note.nv.tkinfo,"",@"SHT_NOTE"
	.sectionflags	@"SHF_NOTE_NV_TKINFO"
	.tkinfo
        /*0018*/ 	.word	0x00000002
        /*0030*/ 	.string	""
        /*0030*/ 	.string	"ptxas"
        /*0030*/ 	.string	"Cuda compilation tools, release 13.0, V13.0.88"
        /*0030*/ 	.string	"Build cuda_13.0.r13.0/compiler.36424714_0"
        /*0030*/ 	.string	"-arch sm_100 -m 64 "



//--------------------- .note.nv.cuinfo           --------------------------
	.section	.note.nv.cuinfo,"",@"SHT_NOTE"
	.sectionflags	@"SHF_NOTE_NV_CUINFO"
        /*0018*/ 	.short	0x0002
        /*001a*/ 	.short	0x0064
        /*001c*/ 	.short	0x0082
	.zero		2


//--------------------- .nv.info                  --------------------------
	.section	.nv.info,"",@"SHT_CUDA_INFO"
	.align	4


	//----- nvinfo : EIATTR_REGCOUNT
	.align		4
        /*0000*/ 	.byte	0x04, 0x2f
        /*0002*/ 	.short	(.L_1 - .L_0)
	.align		4
.L_0:
        /*0004*/ 	.word	index@(_Z11cavity_flowPdS_S_S_S_S_S_ddddd)
        /*0008*/ 	.word	0x0000005c


	//----- nvinfo : EIATTR_FRAME_SIZE
	.align		4
.L_1:
        /*000c*/ 	.byte	0x04, 0x11
        /*000e*/ 	.short	(.L_3 - .L_2)
	.align		4
.L_2:
        /*0010*/ 	.word	index@($__internal_2_$__cuda_sm3x_div_rn_noftz_f32_slowpath)
        /*0014*/ 	.word	0x00000000


	//----- nvinfo : EIATTR_FRAME_SIZE
	.align		4
.L_3:
        /*0018*/ 	.byte	0x04, 0x11
        /*001a*/ 	.short	(.L_5 - .L_4)
	.align		4
.L_4:
        /*001c*/ 	.word	index@($__internal_1_$__cuda_sm20_div_rn_f64_full)
        /*0020*/ 	.word	0x00000000


	//----- nvinfo : EIATTR_FRAME_SIZE
	.align		4
.L_5:
        /*0024*/ 	.byte	0x04, 0x11
        /*0026*/ 	.short	(.L_7 - .L_6)
	.align		4
.L_6:
        /*0028*/ 	.word	index@($__internal_0_$__cuda_sm20_dblrcp_rn_slowpath_v3)
        /*002c*/ 	.word	0x00000000


	//----- nvinfo : EIATTR_FRAME_SIZE
	.align		4
.L_7:
        /*0030*/ 	.byte	0x04, 0x11
        /*0032*/ 	.short	(.L_9 - .L_8)
	.align		4
.L_8:
        /*0034*/ 	.word	index@(_Z11cavity_flowPdS_S_S_S_S_S_ddddd)
        /*0038*/ 	.word	0x00000000


	//----- nvinfo : EIATTR_MIN_STACK_SIZE
	.align		4
.L_9:
        /*003c*/ 	.byte	0x04, 0x12
        /*003e*/ 	.short	(.L_11 - .L_10)
	.align		4
.L_10:
        /*0040*/ 	.word	index@(_Z11cavity_flowPdS_S_S_S_S_S_ddddd)
        /*0044*/ 	.word	0x00000000
.L_11:


//--------------------- .nv.compat                --------------------------
	.section	.nv.compat,"",@"SHT_CUDA_COMPAT_INFO"
	.align	4
        /*0000*/ 	.byte	0x02, 0x09, 0x00, 0x00, 0x02, 0x02, 0x01, 0x00, 0x02, 0x05, 0x05, 0x00, 0x03, 0x07, 0x01, 0x01
        /*0010*/ 	.byte	0x02, 0x03, 0x00, 0x00, 0x02, 0x06, 0x01, 0x00, 0x04, 0x0b, 0x08, 0x00, 0x01, 0x00, 0x00, 0x00
        /*0020*/ 	.byte	0x00, 0x00, 0x00, 0x00


//--------------------- .nv.info._Z11cavity_flowPdS_S_S_S_S_S_ddddd --------------------------
	.section	.nv.info._Z11cavity_flowPdS_S_S_S_S_S_ddddd,"",@"SHT_CUDA_INFO"
	.sectionflags	@""
	.align	4


	//----- nvinfo : EIATTR_CUDA_API_VERSION
	.align		4
        /*0000*/ 	.byte	0x04, 0x37
        /*0002*/ 	.short	(.L_13 - .L_12)
.L_12:
        /*0004*/ 	.word	0x00000082


	//----- nvinfo : EIATTR_KPARAM_INFO
	.align		4
.L_13:
        /*0008*/ 	.byte	0x04, 0x17
        /*000a*/ 	.short	(.L_15 - .L_14)
.L_14:
        /*000c*/ 	.word	0x00000000
        /*0010*/ 	.short	0x000b
        /*0012*/ 	.short	0x0058
        /*0014*/ 	.byte	0x00, 0xf0, 0x21, 0x00


	//----- nvinfo : EIATTR_KPARAM_INFO
	.align		4
.L_15:
        /*0018*/ 	.byte	0x04, 0x17
        /*001a*/ 	.short	(.L_17 - .L_16)
.L_16:
        /*001c*/ 	.word	0x00000000
        /*0020*/ 	.short	0x000a
        /*0022*/ 	.short	0x0050
        /*0024*/ 	.byte	0x00, 0xf0, 0x21, 0x00


	//----- nvinfo : EIATTR_KPARAM_INFO
	.align		4
.L_17:
        /*0028*/ 	.byte	0x04, 0x17
        /*002a*/ 	.short	(.L_19 - .L_18)
.L_18:
        /*002c*/ 	.word	0x00000000
        /*0030*/ 	.short	0x0009
        /*0032*/ 	.short	0x0048
        /*0034*/ 	.byte	0x00, 0xf0, 0x21, 0x00


	//----- nvinfo : EIATTR_KPARAM_INFO
	.align		4
.L_19:
        /*0038*/ 	.byte	0x04, 0x17
        /*003a*/ 	.short	(.L_21 - .L_20)
.L_20:
        /*003c*/ 	.word	0x00000000
        /*0040*/ 	.short	0x0008
        /*0042*/ 	.short	0x0040
        /*0044*/ 	.byte	0x00, 0xf0, 0x21, 0x00


	//----- nvinfo : EIATTR_KPARAM_INFO
	.align		4
.L_21:
        /*0048*/ 	.byte	0x04, 0x17
        /*004a*/ 	.short	(.L_23 - .L_22)
.L_22:
        /*004c*/ 	.word	0x00000000
        /*0050*/ 	.short	0x0007
        /*0052*/ 	.short	0x0038
        /*0054*/ 	.byte	0x00, 0xf0, 0x21, 0x00


	//----- nvinfo : EIATTR_KPARAM_INFO
	.align		4
.L_23:
        /*0058*/ 	.byte	0x04, 0x17
        /*005a*/ 	.short	(.L_25 - .L_24)
.L_24:
        /*005c*/ 	.word	0x00000000
        /*0060*/ 	.short	0x0006
        /*0062*/ 	.short	0x0030
        /*0064*/ 	.byte	0x00, 0xf5, 0x21, 0x00


	//----- nvinfo : EIATTR_KPARAM_INFO
	.align		4
.L_25:
        /*0068*/ 	.byte	0x04, 0x17
        /*006a*/ 	.short	(.L_27 - .L_26)
.L_26:
        /*006c*/ 	.word	0x00000000
        /*0070*/ 	.short	0x0005
        /*0072*/ 	.short	0x0028
        /*0074*/ 	.byte	0x00, 0xf5, 0x21, 0x00


	//----- nvinfo : EIATTR_KPARAM_INFO
	.align		4
.L_27:
        /*0078*/ 	.byte	0x04, 0x17
        /*007a*/ 	.short	(.L_29 - .L_28)
.L_28:
        /*007c*/ 	.word	0x00000000
        /*0080*/ 	.short	0x0004
        /*0082*/ 	.short	0x0020
        /*0084*/ 	.byte	0x00, 0xf5, 0x21, 0x00


	//----- nvinfo : EIATTR_KPARAM_INFO
	.align		4
.L_29:
        /*0088*/ 	.byte	0x04, 0x17
        /*008a*/ 	.short	(.L_31 - .L_30)
.L_30:
        /*008c*/ 	.word	0x00000000
        /*0090*/ 	.short	0x0003
        /*0092*/ 	.short	0x0018
        /*0094*/ 	.byte	0x00, 0xf5, 0x21, 0x00


	//----- nvinfo : EIATTR_KPARAM_INFO
	.align		4
.L_31:
        /*0098*/ 	.byte	0x04, 0x17
        /*009a*/ 	.short	(.L_33 - .L_32)
.L_32:
        /*009c*/ 	.word	0x00000000
        /*00a0*/ 	.short	0x0002
        /*00a2*/ 	.short	0x0010
        /*00a4*/ 	.byte	0x00, 0xf5, 0x21, 0x00


	//----- nvinfo : EIATTR_KPARAM_INFO
	.align		4
.L_33:
        /*00a8*/ 	.byte	0x04, 0x17
        /*00aa*/ 	.short	(.L_35 - .L_34)
.L_34:
        /*00ac*/ 	.word	0x00000000
        /*00b0*/ 	.short	0x0001
        /*00b2*/ 	.short	0x0008
        /*00b4*/ 	.byte	0x00, 0xf5, 0x21, 0x00


	//----- nvinfo : EIATTR_KPARAM_INFO
	.align		4
.L_35:
        /*00b8*/ 	.byte	0x04, 0x17
        /*00ba*/ 	.short	(.L_37 - .L_36)
.L_36:
        /*00bc*/ 	.word	0x00000000
        /*00c0*/ 	.short	0x0000
        /*00c2*/ 	.short	0x0000
        /*00c4*/ 	.byte	0x00, 0xf5, 0x21, 0x00


	//----- nvinfo : EIATTR_SPARSE_MMA_MASK
	.align		4
.L_37:
        /*00c8*/ 	.byte	0x03, 0x50
        /*00ca*/ 	.short	0x0000


	//----- nvinfo : EIATTR_MAXREG_COUNT
	.align		4
        /*00cc*/ 	.byte	0x03, 0x1b
        /*00ce*/ 	.short	0x00ff


	//----- nvinfo : EIATTR_NUM_BARRIERS
	.align		4
        /*00d0*/ 	.byte	0x02, 0x4c
        /*00d2*/ 	.byte	0x01
	.zero		1


	//----- nvinfo : EIATTR_MERCURY_ISA_VERSION
	.align		4
        /*00d4*/ 	.byte	0x03, 0x5f
        /*00d6*/ 	.short	0x0101


	//----- nvinfo : EIATTR_VRC_CTA_INIT_COUNT
	.align		4
        /*00d8*/ 	.byte	0x02, 0x4a
	.zero		1
	.zero		1


	//----- nvinfo : EIATTR_EXIT_INSTR_OFFSETS
	.align		4
        /*00dc*/ 	.byte	0x04, 0x1c
        /*00de*/ 	.short	(.L_39 - .L_38)


	//   ....[0]....
.L_38:
        /*00e0*/ 	.word	0x000000b0


	//   ....[1]....
        /*00e4*/ 	.word	0x00003b40


	//----- nvinfo : EIATTR_CRS_STACK_SIZE
	.align		4
.L_39:
        /*00e8*/ 	.byte	0x04, 0x1e
        /*00ea*/ 	.short	(.L_41 - .L_40)
.L_40:
        /*00ec*/ 	.word	0x00000000


	//----- nvinfo : EIATTR_CBANK_PARAM_SIZE
	.align		4
.L_41:
        /*00f0*/ 	.byte	0x03, 0x19
        /*00f2*/ 	.short	0x0060


	//----- nvinfo : EIATTR_PARAM_CBANK
	.align		4
        /*00f4*/ 	.byte	0x04, 0x0a
        /*00f6*/ 	.short	(.L_43 - .L_42)
	.align		4
.L_42:
        /*00f8*/ 	.word	index@(.nv.constant0._Z11cavity_flowPdS_S_S_S_S_S_ddddd)
        /*00fc*/ 	.short	0x0380
        /*00fe*/ 	.short	0x0060


	//----- nvinfo : EIATTR_SW_WAR
	.align		4
.L_43:
        /*0100*/ 	.byte	0x04, 0x36
        /*0102*/ 	.short	(.L_45 - .L_44)
.L_44:
        /*0104*/ 	.word	0x00000008
.L_45:


//--------------------- .nv.callgraph             --------------------------
	.section	.nv.callgraph,"",@"SHT_CUDA_CALLGRAPH"
	.align	4
	.sectionentsize	8
	.align		4
        /*0000*/ 	.word	0x00000000
	.align		4
        /*0004*/ 	.word	0xffffffff
	.align		4
        /*0008*/ 	.word	0x00000000
	.align		4
        /*000c*/ 	.word	0xfffffffe
	.align		4
        /*0010*/ 	.word	0x00000000
	.align		4
        /*0014*/ 	.word	0xfffffffd
	.align		4
        /*0018*/ 	.word	0x00000000
	.align		4
        /*001c*/ 	.word	0xfffffffc


//--------------------- .text._Z11cavity_flowPdS_S_S_S_S_S_ddddd --------------------------
	.section	.text._Z11cavity_flowPdS_S_S_S_S_S_ddddd,"ax",@progbits
	.align	128
        .global         _Z11cavity_flowPdS_S_S_S_S_S_ddddd
        .type           _Z11cavity_flowPdS_S_S_S_S_S_ddddd,@function
        .size           _Z11cavity_flowPdS_S_S_S_S_S_ddddd,(.L_x_68 - _Z11cavity_flowPdS_S_S_S_S_S_ddddd)
        .other          _Z11cavity_flowPdS_S_S_S_S_S_ddddd,@"STO_CUDA_ENTRY STV_DEFAULT"
_Z11cavity_flowPdS_S_S_S_S_S_ddddd:
.text._Z11cavity_flowPdS_S_S_S_S_S_ddddd:
[----:B------:R-:W-:Y:S01]  /*0000*/  LDC R1, c[0x0][0x37c] ;  /* 0x0000df00ff017b82 */ /* 0x000fe20000000800 */
[----:B------:R-:W0:Y:S07]  /*0010*/  S2R R11, SR_TID.Y ;  /* 0x00000000000b7919 */ /* 0x000e2e0000002200 */
[----:B------:R-:W0:Y:S01]  /*0020*/  S2UR UR4, SR_CTAID.Y ;  /* 0x00000000000479c3 */ /* 0x000e220000002600 */
[----:B------:R-:W1:Y:S07]  /*0030*/  S2R R7, SR_TID.X ;  /* 0x0000000000077919 */ /* 0x000e6e0000002100 */
[----:B------:R-:W0:Y:S08]  /*0040*/  LDC R0, c[0x0][0x364] ;  /* 0x0000d900ff007b82 */ /* 0x000e300000000800 */
[----:B------:R-:W1:Y:S08]  /*0050*/  S2UR UR5, SR_CTAID.X ;  /* 0x00000000000579c3 */ /* 0x000e700000002500 */
[----:B------:R-:W1:Y:S01]  /*0060*/  LDC R2, c[0x0][0x360] ;  /* 0x0000d800ff027b82 */ /* 0x000e620000000800 */
[----:B0-----:R-:W-:-:S05]  /*0070*/  IMAD R0, R0, UR4, R11 ;  /* 0x0000000400007c24 */ /* 0x001fca000f8e020b */
[----:B------:R-:W-:Y:S01]  /*0080*/  ISETP.GT.U32.AND P0, PT, R0, 0x28, PT ;  /* 0x000000280000780c */ /* 0x000fe20003f04070 */
[----:B-1----:R-:W-:-:S05]  /*0090*/  IMAD R2, R2, UR5, R7 ;  /* 0x0000000502027c24 */ /* 0x002fca000f8e0207 */
[----:B------:R-:W-:-:S13]  /*00a0*/  ISETP.GT.OR P0, PT, R2, 0x28, P0 ;  /* 0x000000280200780c */ /* 0x000fda0000704670 */
[----:B------:R-:W-:Y:S05]  /*00b0*/  @P0 EXIT ;  /* 0x000000000000094d */ /* 0x000fea0003800000 */
[----:B------:R-:W0:Y:S08]  /*00c0*/  LDC R6, c[0x0][0x3cc] ;  /* 0x0000f300ff067b82 */ /* 0x000e300000000800 */
[----:B------:R-:W1:Y:S08]  /*00d0*/  LDC.64 R74, c[0x0][0x3c8] ;  /* 0x0000f200ff4a7b82 */ /* 0x000e700000000a00 */
[----:B------:R-:W2:Y:S01]  /*00e0*/  LDC R0, c[0x0][0x364] ;  /* 0x0000d900ff007b82 */ /* 0x000ea20000000800 */
[----:B0-----:R-:W1:Y:S01]  /*00f0*/  MUFU.RCP64H R3, R6 ;  /* 0x0000000600037308 */ /* 0x001e620000001800 */
[----:B------:R-:W-:-:S06]  /*0100*/  VIADD R2, R6, 0x300402 ;  /* 0x0030040206027836 */ /* 0x000fcc0000000000 */
[----:B------:R-:W0:Y:S01]  /*0110*/  LDC R12, c[0x0][0x360] ;  /* 0x0000d800ff0c7b82 */ /* 0x000e220000000800 */
[----:B------:R-:W-:-:S07]  /*0120*/  FSETP.GEU.AND P1, PT, |R2|, 5.8789094863358348022e-39, PT ;  /* 0x004004020200780b */ /* 0x000fce0003f2e200 */
[----:B------:R-:W3:Y:S01]  /*0130*/  LDC.64 R72, c[0x0][0x380] ;  /* 0x0000e000ff487b82 */ /* 0x000ee20000000a00 */
[----:B--2---:R-:W-:Y:S01]  /*0140*/  IMAD R11, R0, UR4, R11 ;  /* 0x00000004000b7c24 */ /* 0x004fe2000f8e020b */
[----:B-1----:R-:W-:-:S06]  /*0150*/  DFMA R4, R2, -R74, 1 ;  /* 0x3ff000000204742b */ /* 0x002fcc000000084a */
[----:B------:R-:W1:Y:S01]  /*0160*/  LDC.64 R70, c[0x0][0x398] ;  /* 0x0000e600ff467b82 */ /* 0x000e620000000a00 */
[----:B------:R-:W-:Y:S01]  /*0170*/  IMAD R53, R11, 0x29, RZ ;  /* 0x000000290b357824 */ /* 0x000fe200078e02ff */
[----:B------:R-:W-:-:S06]  /*0180*/  DFMA R4, R4, R4, R4 ;  /* 0x000000040404722b */ /* 0x000fcc0000000004 */
[----:B------:R-:W2:Y:S01]  /*0190*/  LDC.64 R68, c[0x0][0x388] ;  /* 0x0000e200ff447b82 */ /* 0x000ea20000000a00 */
[----:B0-----:R-:W-:-:S05]  /*01a0*/  IMAD R12, R12, UR5, R7 ;  /* 0x000000050c0c7c24 */ /* 0x001fca000f8e0207 */
[----:B------:R-:W-:Y:S01]  /*01b0*/  IADD3 R13, PT, PT, R53, R12, RZ ;  /* 0x0000000c350d7210 */ /* 0x000fe20007ffe0ff */
[----:B------:R-:W-:Y:S01]  /*01c0*/  DFMA R4, R2, R4, R2 ;  /* 0x000000040204722b */ /* 0x000fe20000000002 */
[----:B------:R-:W0:Y:S01]  /*01d0*/  LDC.64 R66, c[0x0][0x3a0] ;  /* 0x0000e800ff427b82 */ /* 0x000e220000000a00 */
[----:B------:R-:W-:Y:S02]  /*01e0*/  VIADD R3, R11, 0xffffffff ;  /* 0xffffffff0b037836 */ /* 0x000fe40000000000 */
[----:B---3--:R-:W-:-:S03]  /*01f0*/  IMAD.WIDE R72, R13, 0x8, R72 ;  /* 0x000000080d487825 */ /* 0x008fc600078e0248 */
[----:B------:R-:W-:Y:S01]  /*0200*/  VIADDMNMX.U32 R3, R12, 0xffffffff, R3, !PT ;  /* 0xffffffff0c037846 */ /* 0x000fe20007800003 */
[----:B------:R-:W-:Y:S01]  /*0210*/  DFMA R74, R4, -R74, 1 ;  /* 0x3ff00000044a742b */ /* 0x000fe2000000084a */
[----:B-1----:R-:W-:Y:S02]  /*0220*/  IMAD.WIDE R70, R13, 0x8, R70 ;  /* 0x000000080d467825 */ /* 0x002fe400078e0246 */
[----:B------:R-:W-:-:S05]  /*0230*/  ISETP.GE.U32.AND P0, PT, R3, 0x27, PT ;  /* 0x000000270300780c */ /* 0x000fca0003f06070 */
[----:B------:R-:W-:Y:S01]  /*0240*/  DFMA R74, R4, R74, R4 ;  /* 0x0000004a044a722b */ /* 0x000fe20000000004 */
[----:B--2---:R-:W-:-:S04]  /*0250*/  IMAD.WIDE R68, R13, 0x8, R68 ;  /* 0x000000080d447825 */ /* 0x004fc800078e0244 */
[----:B0-----:R-:W-:Y:S01]  /*0260*/  IMAD.WIDE R66, R13, 0x8, R66 ;  /* 0x000000080d427825 */ /* 0x001fe200078e0242 */
[----:B------:R-:W-:Y:S06]  /*0270*/  @P1 BRA `(.L_x_0) ;  /* 0x0000000000101947 */ /* 0x000fec0003800000 */
[----:B------:R-:W-:-:S05]  /*0280*/  LOP3.LUT R0, R6, 0x7fffffff, RZ, 0xc0, !PT ;  /* 0x7fffffff06007812 */ /* 0x000fca00078ec0ff */
[----:B------:R-:W-:Y:S01]  /*0290*/  VIADD R7, R0, 0xfff00000 ;  /* 0xfff0000000077836 */ /* 0x000fe20000000000 */
[----:B------:R-:W-:-:S07]  /*02a0*/  MOV R0, 0x2c0 ;  /* 0x000002c000007802 */ /* 0x000fce0000000f00 */
[----:B------:R-:W-:Y:S05]  /*02b0*/  CALL.REL.NOINC `($__internal_0_$__cuda_sm20_dblrcp_rn_slowpath_v3) ;  /* 0x0000003800247944 */ /* 0x000fea0003c00000 */
.L_x_0:
[----:B------:R-:W0:Y:S01]  /*02c0*/  LDCU.128 UR4, c[0x0][0x3d0] ;  /* 0x00007a00ff0477ac */ /* 0x000e220008000c00 */
[----:B------:R-:W-:Y:S01]  /*02d0*/  MOV R27, 0x3a2c32e4 ;  /* 0x3a2c32e4001b7802 */ /* 0x000fe20000000f00 */
[----:B------:R-:W1:Y:S01]  /*02e0*/  LDC.64 R60, c[0x0][0x388] ;  /* 0x0000e200ff3c7b82 */ /* 0x000e620000000a00 */
[----:B------:R-:W-:-:S07]  /*02f0*/  VIADD R59, R13, 0x29 ;  /* 0x000000290d3b7836 */ /* 0x000fce0000000000 */
[----:B------:R-:W2:Y:S01]  /*0300*/  LDC.64 R54, c[0x0][0x3a8] ;  /* 0x0000ea00ff367b82 */ /* 0x000ea20000000a00 */
[----:B0-----:R-:W0:Y:S07]  /*0310*/  F2F.F32.F64 R3, UR6 ;  /* 0x0000000600037d10 */ /* 0x001e2e0008301000 */
[----:B------:R-:W3:Y:S01]  /*0320*/  LDC.64 R46, c[0x0][0x390] ;  /* 0x0000e400ff2e7b82 */ /* 0x000ee20000000a00 */
[----:B------:R-:W4:Y:S07]  /*0330*/  F2F.F32.F64 R0, UR4 ;  /* 0x0000000400007d10 */ /* 0x000f2e0008301000 */
[----:B------:R-:W5:Y:S01]  /*0340*/  LDC.64 R44, c[0x0][0x380] ;  /* 0x0000e000ff2c7b82 */ /* 0x000f620000000a00 */
[----:B-1----:R-:W-:-:S04]  /*0350*/  IMAD.WIDE.U32 R62, R13, 0x8, R60 ;  /* 0x000000080d3e7825 */ /* 0x002fc800078e003c */
[----:B------:R-:W-:-:S04]  /*0360*/  IMAD.WIDE.U32 R60, R59, 0x8, R60 ;  /* 0x000000083b3c7825 */ /* 0x000fc800078e003c */
[C---:B0-----:R-:W-:Y:S01]  /*0370*/  FMUL R2, |R3|.reuse, 16777216 ;  /* 0x4b80000003027820 */ /* 0x041fe20000400200 */
[----:B------:R-:W-:Y:S01]  /*0380*/  FSETP.GEU.AND P1, PT, |R3|, 1.175494350822287508e-38, PT ;  /* 0x008000000300780b */ /* 0x000fe20003f2e200 */
[----:B------:R-:W0:Y:S01]  /*0390*/  LDC.64 R42, c[0x0][0x3b0] ;  /* 0x0000ec00ff2a7b82 */ /* 0x000e220000000a00 */
[--C-:B--2---:R-:W-:Y:S02]  /*03a0*/  IMAD.WIDE.U32 R58, R59, 0x8, R54.reuse ;  /* 0x000000083b3a7825 */ /* 0x104fe400078e0036 */
[----:B------:R-:W-:Y:S02]  /*03b0*/  FSEL R2, R2, |R3|, !P1 ;  /* 0x4000000302027208 */ /* 0x000fe40004800000 */
[----:B------:R-:W-:-:S04]  /*03c0*/  IMAD.WIDE R56, R13, 0x8, R54 ;  /* 0x000000080d387825 */ /* 0x000fc800078e0236 */
[C---:B----4-:R-:W-:Y:S01]  /*03d0*/  FMUL R7, |R0|.reuse, 16777216 ;  /* 0x4b80000000077820 */ /* 0x050fe20000400200 */
[----:B------:R-:W-:Y:S01]  /*03e0*/  FSETP.GEU.AND P2, PT, |R0|, 1.175494350822287508e-38, PT ;  /* 0x008000000000780b */ /* 0x000fe20003f4e200 */
[----:B------:R-:W-:Y:S01]  /*03f0*/  VIADD R4, R2, 0xc0cafb0d ;  /* 0xc0cafb0d02047836 */ /* 0x000fe20000000000 */
[-C--:B------:R-:W-:Y:S01]  /*0400*/  FSETP.NAN.AND P5, PT, |R0|, |R0|.reuse, PT ;  /* 0x400000000000720b */ /* 0x080fe20003fa8200 */
[--C-:B---3--:R-:W-:Y:S01]  /*0410*/  IMAD.WIDE R50, R13, 0x8, R46.reuse ;  /* 0x000000080d327825 */ /* 0x108fe200078e022e */
[----:B------:R-:W-:Y:S02]  /*0420*/  FSEL R7, R7, |R0|, !P2 ;  /* 0x4000000007077208 */ /* 0x000fe40005000000 */
[----:B------:R-:W-:Y:S01]  /*0430*/  LOP3.LUT R5, R4, 0xff800000, RZ, 0xc0, !PT ;  /* 0xff80000004057812 */ /* 0x000fe200078ec0ff */
[----:B------:R-:W-:Y:S01]  /*0440*/  IMAD.WIDE.U32 R48, R13, 0x8, R46 ;  /* 0x000000080d307825 */ /* 0x000fe200078e002e */
[----:B------:R-:W-:Y:S02]  /*0450*/  FSETP.NEU.AND P4, PT, |R0|, +INF , PT ;  /* 0x7f8000000000780b */ /* 0x000fe40003f8d200 */
[----:B------:R-:W-:Y:S01]  /*0460*/  IADD3 R2, PT, PT, R2, -R5, RZ ;  /* 0x8000000502027210 */ /* 0x000fe20007ffe0ff */
[----:B------:R-:W-:-:S02]  /*0470*/  VIADD R6, R7, 0xc0cafb0d ;  /* 0xc0cafb0d07067836 */ /* 0x000fc40000000000 */
[----:B------:R-:W-:-:S04]  /*0480*/  IMAD.WIDE.U32 R54, R13, 0x8, R54 ;  /* 0x000000080d367825 */ /* 0x000fc800078e0036 */
[----:B------:R-:W-:Y:S01]  /*0490*/  FADD R4, R2, 1 ;  /* 0x3f80000002047421 */ /* 0x000fe20000000000 */
[----:B------:R-:W-:Y:S01]  /*04a0*/  LOP3.LUT R14, R6, 0xff800000, RZ, 0xc0, !PT ;  /* 0xff800000060e7812 */ /* 0x000fe200078ec0ff */
[----:B------:R-:W-:Y:S01]  /*04b0*/  FADD R6, R2, -1 ;  /* 0xbf80000002067421 */ /* 0x000fe20000000000 */
[----:B------:R-:W-:Y:S01]  /*04c0*/  FSEL R2, RZ, -24, P1 ;  /* 0xc1c00000ff027808 */ /* 0x000fe20000800000 */
[----:B------:R-:W1:Y:S01]  /*04d0*/  MUFU.RCP R8, R4 ;  /* 0x0000000400087308 */ /* 0x000e620000001000 */
[----:B------:R-:W-:Y:S01]  /*04e0*/  I2FP.F32.S32 R19, R14 ;  /* 0x0000000e00137245 */ /* 0x000fe20000201400 */
[----:B------:R-:W-:Y:S02]  /*04f0*/  IMAD.IADD R16, R7, 0x1, -R14 ;  /* 0x0000000107107824 */ /* 0x000fe400078e0a0e */
[----:B------:R-:W-:Y:S01]  /*0500*/  FADD R7, R6, R6 ;  /* 0x0000000606077221 */ /* 0x000fe20000000000 */
[----:B-----5:R-:W-:-:S04]  /*0510*/  IMAD.WIDE.U32 R44, R13, 0x8, R44 ;  /* 0x000000080d2c7825 */ /* 0x020fc800078e002c */
[C---:B------:R-:W-:Y:S01]  /*0520*/  FADD R17, R16.reuse, 1 ;  /* 0x3f80000010117421 */ /* 0x040fe20000000000 */
[----:B------:R-:W-:Y:S01]  /*0530*/  FADD R16, R16, -1 ;  /* 0xbf80000010107421 */ /* 0x000fe20000000000 */
[----:B0-----:R-:W-:Y:S02]  /*0540*/  IMAD.WIDE.U32 R42, R13, 0x8, R42 ;  /* 0x000000080d2a7825 */ /* 0x001fe400078e002a */
[----:B------:R0:W2:Y:S02]  /*0550*/  MUFU.RCP R18, R17 ;  /* 0x0000001100127308 */ /* 0x0000a40000001000 */
[----:B-1----:R-:W-:Y:S01]  /*0560*/  FMUL R9, R8, R7 ;  /* 0x0000000708097220 */ /* 0x002fe20000400000 */
[----:B------:R-:W-:Y:S02]  /*0570*/  I2FP.F32.S32 R7, R5 ;  /* 0x0000000500077245 */ /* 0x000fe40000201400 */
[----:B------:R-:W1:Y:S01]  /*0580*/  LDC.64 R4, c[0x0][0x3b8] ;  /* 0x0000ee00ff047b82 */ /* 0x000e620000000a00 */
[----:B------:R-:W-:-:S02]  /*0590*/  FADD R10, R6, -R9 ;  /* 0x80000009060a7221 */ /* 0x000fc40000000000 */
[----:B------:R-:W-:Y:S01]  /*05a0*/  FFMA R2, R7, 1.1920928955078125e-07, R2 ;  /* 0x3400000007027823 */ /* 0x000fe20000000002 */
[----:B------:R-:W-:Y:S01]  /*05b0*/  FADD R7, R16, R16 ;  /* 0x0000001010077221 */ /* 0x000fe20000000000 */
[----:B------:R-:W-:Y:S01]  /*05c0*/  FADD R15, R10, R10 ;  /* 0x0000000a0a0f7221 */ /* 0x000fe20000000000 */
[----:B------:R-:W-:Y:S01]  /*05d0*/  FSEL R10, RZ, -24, P2 ;  /* 0xc1c00000ff0a7808 */ /* 0x000fe20001000000 */
[C---:B0-----:R-:W-:Y:S01]  /*05e0*/  FFMA R17, R9.reuse, 1.4426950216293334961, R2 ;  /* 0x3fb8aa3b09117823 */ /* 0x041fe20000000002 */
[----:B--2---:R-:W-:Y:S01]  /*05f0*/  FMUL R21, R18, R7 ;  /* 0x0000000712157220 */ /* 0x004fe20000400000 */
[-C--:B------:R-:W-:Y:S01]  /*0600*/  FFMA R15, R6, -R9.reuse, R15 ;  /* 0x80000009060f7223 */ /* 0x080fe2000000000f */
[C---:B------:R-:W-:Y:S01]  /*0610*/  FMUL R6, R9.reuse, R9 ;  /* 0x0000000909067220 */ /* 0x040fe20000400000 */
[----:B------:R-:W-:Y:S01]  /*0620*/  FADD R2, R2, -R17 ;  /* 0x8000001102027221 */ /* 0x000fe20000000000 */
[----:B------:R-:W-:Y:S01]  /*0630*/  FADD R14, R16, -R21 ;  /* 0x80000015100e7221 */ /* 0x000fe20000000000 */
[----:B------:R-:W-:Y:S01]  /*0640*/  FMUL R15, R8, R15 ;  /* 0x0000000f080f7220 */ /* 0x000fe20000400000 */
[C---:B------:R-:W-:Y:S01]  /*0650*/  FFMA R7, R6.reuse, R27, 0.0032181653659790754318 ;  /* 0x3b52e7db06077423 */ /* 0x040fe2000000001b */
[----:B------:R-:W-:Y:S01]  /*0660*/  FFMA R2, R9, 1.4426950216293334961, R2 ;  /* 0x3fb8aa3b09027823 */ /* 0x000fe20000000002 */
[----:B------:R-:W-:Y:S01]  /*0670*/  FFMA R10, R19, 1.1920928955078125e-07, R10 ;  /* 0x34000000130a7823 */ /* 0x000fe2000000000a */
[----:B------:R-:W-:Y:S01]  /*0680*/  FMUL R8, R21, R21 ;  /* 0x0000001515087220 */ /* 0x000fe20000400000 */
[----:B------:R-:W-:Y:S01]  /*0690*/  FFMA R7, R6, R7, 0.018033718690276145935 ;  /* 0x3c93bb7306077423 */ /* 0x000fe20000000007 */
[----:B------:R-:W-:Y:S01]  /*06a0*/  FFMA R2, R15, 1.4426950216293334961, R2 ;  /* 0x3fb8aa3b0f027823 */ /* 0x000fe20000000002 */
[----:B------:R-:W-:Y:S01]  /*06b0*/  FADD R23, R14, R14 ;  /* 0x0000000e0e177221 */ /* 0x000fe20000000000 */
[----:B------:R-:W-:Y:S01]  /*06c0*/  FFMA R25, R21, 1.4426950216293334961, R10 ;  /* 0x3fb8aa3b15197823 */ /* 0x000fe2000000000a */
[----:B------:R-:W-:Y:S01]  /*06d0*/  FFMA R7, R6, R7, 0.12022458761930465698 ;  /* 0x3df6384f06077423 */ /* 0x000fe20000000007 */
[----:B------:R-:W-:Y:S01]  /*06e0*/  FFMA R19, R8, R27, 0.0032181653659790754318 ;  /* 0x3b52e7db08137423 */ /* 0x000fe2000000001b */
[----:B------:R-:W-:Y:S01]  /*06f0*/  FFMA R2, R9, 1.9251366722983220825e-08, R2 ;  /* 0x32a55e3409027823 */ /* 0x000fe20000000002 */
[----:B-1----:R-:W-:Y:S01]  /*0700*/  DADD R4, R4, R4 ;  /* 0x0000000004047229 */ /* 0x002fe20000000004 */
[----:B------:R-:W-:Y:S01]  /*0710*/  FMUL R6, R6, R7 ;  /* 0x0000000706067220 */ /* 0x000fe20000400000 */
[----:B------:R-:W-:Y:S01]  /*0720*/  FFMA R23, R16, -R21, R23 ;  /* 0x8000001510177223 */ /* 0x000fe20000000017 */
[----:B------:R-:W-:Y:S01]  /*0730*/  FADD R10, R10, -R25 ;  /* 0x800000190a0a7221 */ /* 0x000fe20000000000 */
[----:B------:R-:W-:Y:S01]  /*0740*/  FFMA R19, R8, R19, 0.018033718690276145935 ;  /* 0x3c93bb7308137423 */ /* 0x000fe20000000013 */
[----:B------:R-:W-:Y:S01]  /*0750*/  FMUL R7, R6, 3 ;  /* 0x4040000006077820 */ /* 0x000fe20000400000 */
[----:B------:R-:W-:Y:S01]  /*0760*/  FMUL R23, R18, R23 ;  /* 0x0000001712177220 */ /* 0x000fe20000400000 */
[----:B------:R-:W-:Y:S01]  /*0770*/  FFMA R10, R21, 1.4426950216293334961, R10 ;  /* 0x3fb8aa3b150a7823 */ /* 0x000fe2000000000a */
[C---:B------:R-:W-:Y:S01]  /*0780*/  FFMA R19, R8.reuse, R19, 0.12022458761930465698 ;  /* 0x3df6384f08137423 */ /* 0x040fe20000000013 */
[----:B------:R-:W-:Y:S01]  /*0790*/  FFMA R2, R15, R7, R2 ;  /* 0x000000070f027223 */ /* 0x000fe20000000002 */
[----:B------:R-:W-:Y:S01]  /*07a0*/  DMUL R76, R4, UR4 ;  /* 0x00000004044c7c28 */ /* 0x000fe20008000000 */
[----:B------:R-:W-:Y:S01]  /*07b0*/  FFMA R10, R23, 1.4426950216293334961, R10 ;  /* 0x3fb8aa3b170a7823 */ /* 0x000fe2000000000a */
[----:B------:R-:W-:Y:S01]  /*07c0*/  FMUL R8, R8, R19 ;  /* 0x0000001308087220 */ /* 0x000fe20000400000 */
[----:B------:R-:W-:Y:S01]  /*07d0*/  FFMA R2, R9, R6, R2 ;  /* 0x0000000609027223 */ /* 0x000fe20000000002 */
[----:B------:R-:W0:Y:S01]  /*07e0*/  LDCU.64 UR4, c[0x0][0x3a8] ;  /* 0x00007500ff0477ac */ /* 0x000e220008000a00 */
[----:B------:R-:W-:Y:S01]  /*07f0*/  FFMA R14, R21, 1.9251366722983220825e-08, R10 ;  /* 0x32a55e34150e7823 */ /* 0x000fe2000000000a */
[----:B------:R-:W-:Y:S01]  /*0800*/  FMUL R9, R8, 3 ;  /* 0x4040000008097820 */ /* 0x000fe20000400000 */
[----:B------:R-:W-:Y:S01]  /*0810*/  FADD R6, R17, R2 ;  /* 0x0000000211067221 */ /* 0x000fe20000000000 */
[----:B------:R-:W1:Y:S01]  /*0820*/  MUFU.RCP64H R7, R77 ;  /* 0x0000004d00077308 */ /* 0x000e620000001800 */
[----:B------:R-:W-:Y:S01]  /*0830*/  IADD3 R18, P1, PT, R53, R12, RZ ;  /* 0x0000000c35127210 */ /* 0x000fe20007f3e0ff */
[----:B------:R-:W-:Y:S01]  /*0840*/  FFMA R14, R23, R9, R14 ;  /* 0x00000009170e7223 */ /* 0x000fe2000000000e */
[C---:B------:R-:W-:Y:S01]  /*0850*/  FMUL R15, R6.reuse, 2 ;  /* 0x40000000060f7820 */ /* 0x040fe20000400000 */
[----:B------:R-:W-:Y:S01]  /*0860*/  FADD R17, -R17, R6 ;  /* 0x0000000611117221 */ /* 0x000fe20000000100 */
[----:B------:R-:W-:Y:S01]  /*0870*/  MOV R27, 0x391fcb8e ;  /* 0x391fcb8e001b7802 */ /* 0x000fe20000000f00 */
[----:B------:R-:W-:Y:S01]  /*0880*/  FFMA R16, R21, R8, R14 ;  /* 0x0000000815107223 */ /* 0x000fe2000000000e */
[----:B------:R-:W-:Y:S01]  /*0890*/  FFMA R6, R6, 2, -R15 ;  /* 0x4000000006067823 */ /* 0x000fe2000000080f */
[----:B------:R-:W2:Y:S01]  /*08a0*/  FRND R10, R15 ;  /* 0x0000000f000a7307 */ /* 0x000ea20000201000 */
[----:B------:R-:W-:Y:S01]  /*08b0*/  FADD R17, R2, -R17 ;  /* 0x8000001102117221 */ /* 0x000fe20000000000 */
[----:B------:R-:W-:Y:S01]  /*08c0*/  FADD R19, R25, R16 ;  /* 0x0000001019137221 */ /* 0x000fe20000000000 */
[----:B------:R-:W-:Y:S01]  /*08d0*/  LEA.HI.X.SX32 R21, R12, RZ, 0x1, P1 ;  /* 0x000000ff0c157211 */ /* 0x000fe200008f0eff */
[----:B------:R-:W-:-:S04]  /*08e0*/  IMAD.WIDE.U32 R52, R53, 0x8, R46 ;  /* 0x0000000835347825 */ /* 0x000fc800078e002e */
[----:B------:R-:W-:Y:S01]  /*08f0*/  FFMA R17, R17, 2, R6 ;  /* 0x4000000011117823 */ /* 0x000fe20000000006 */
[C---:B0-----:R-:W-:Y:S01]  /*0900*/  LEA R64, P1, R18.reuse, UR4, 0x3 ;  /* 0x0000000412407c11 */ /* 0x041fe2000f8218ff */
[----:B------:R-:W-:Y:S01]  /*0910*/  FMUL R2, R19, 2 ;  /* 0x4000000013027820 */ /* 0x000fe20000400000 */
[----:B------:R-:W-:Y:S02]  /*0920*/  IMAD.MOV.U32 R6, RZ, RZ, 0x1 ;  /* 0x00000001ff067424 */ /* 0x000fe400078e00ff */
[----:B------:R-:W-:Y:S01]  /*0930*/  FADD R25, -R25, R19 ;  /* 0x0000001319197221 */ /* 0x000fe20000000100 */
[----:B------:R-:W-:Y:S01]  /*0940*/  LEA.HI.X R65, R18, UR5, R21, 0x3, P1 ;  /* 0x0000000512417c11 */ /* 0x000fe200088f1c15 */
[----:B------:R-:W0:Y:S01]  /*0950*/  LDCU.64 UR4, c[0x0][0x3c8] ;  /* 0x00007900ff0477ac */ /* 0x000e220008000a00 */
[----:B------:R-:W3:Y:S01]  /*0960*/  FRND R21, R2 ;  /* 0x0000000200157307 */ /* 0x000ee20000201000 */
[----:B------:R-:W-:Y:S01]  /*0970*/  FSETP.NEU.AND P1, PT, R3, 1, PT ;  /* 0x3f8000000300780b */ /* 0x000fe20003f2d000 */
[----:B-1----:R-:W-:Y:S01]  /*0980*/  DFMA R8, -R76, R6, 1 ;  /* 0x3ff000004c08742b */ /* 0x002fe20000000106 */
[----:B--2---:R-:W-:Y:S01]  /*0990*/  FADD R14, R15, -R10 ;  /* 0x8000000a0f0e7221 */ /* 0x004fe20000000000 */
[----:B------:R-:W-:Y:S01]  /*09a0*/  FSETP.NAN.AND P2, PT, |R3|, |R3|, PT ;  /* 0x400000030300720b */ /* 0x000fe20003f48200 */
[----:B------:R-:W-:Y:S01]  /*09b0*/  FADD R25, R16, -R25 ;  /* 0x8000001910197221 */ /* 0x000fe20000000000 */
[----:B------:R-:W-:Y:S01]  /*09c0*/  P2R R16, PR, RZ, 0x2 ;  /* 0x00000002ff107803 */ /* 0x000fe20000000000 */
[----:B------:R-:W-:Y:S01]  /*09d0*/  FADD R14, R17, R14 ;  /* 0x0000000e110e7221 */ /* 0x000fe20000000000 */
[----:B------:R-:W-:Y:S01]  /*09e0*/  P2R R16, PR, RZ, 0x4 ;  /* 0x00000004ff107803 */ /* 0x000fe20000000000 */
[----:B------:R-:W-:Y:S01]  /*09f0*/  FFMA R16, R19, 2, -R2 ;  /* 0x4000000013107823 */ /* 0x000fe20000000802 */
[----:B------:R-:W-:Y:S01]  /*0a00*/  DFMA R8, R8, R8, R8 ;  /* 0x000000080808722b */ /* 0x000fe20000000008 */
[----:B------:R-:W-:Y:S01]  /*0a10*/  FFMA R17, R14, R27, 0.0013391353422775864601 ;  /* 0x3aaf85ed0e117423 */ /* 0x000fe2000000001b */
[----:B------:R-:W-:Y:S01]  /*0a20*/  FSETP.GT.AND P2, PT, R10, RZ, PT ;  /* 0x000000ff0a00720b */ /* 0x000fe20003f44000 */
[----:B------:R-:W-:Y:S01]  /*0a30*/  FFMA R16, R25, 2, R16 ;  /* 0x4000000019107823 */ /* 0x000fe20000000010 */
[----:B------:R-:W1:Y:S01]  /*0a40*/  F2I.NTZ R10, R15 ;  /* 0x0000000f000a7305 */ /* 0x000e620000203100 */
[----:B------:R-:W-:Y:S01]  /*0a50*/  FFMA R17, R14, R17, 0.0096188392490148544312 ;  /* 0x3c1d98560e117423 */ /* 0x000fe20000000011 */
[----:B------:R-:W-:Y:S01]  /*0a60*/  SEL R19, RZ, 0x83000000, P2 ;  /* 0x83000000ff137807 */ /* 0x000fe20001000000 */
[----:B------:R-:W-:Y:S01]  /*0a70*/  IMAD.WIDE R46, R12, 0x8, R46 ;  /* 0x000000080c2e7825 */ /* 0x000fe200078e022e */
[----:B------:R-:W-:-:S03]  /*0a80*/  DFMA R8, R6, R8, R6 ;  /* 0x000000080608722b */ /* 0x000fc60000000006 */
[----:B------:R-:W-:Y:S01]  /*0a90*/  FFMA R17, R14, R17, 0.055503588169813156128 ;  /* 0x3d6357bb0e117423 */ /* 0x000fe20000000011 */
[----:B---3--:R-:W-:Y:S01]  /*0aa0*/  FADD R7, R2, -R21 ;  /* 0x8000001502077221 */ /* 0x008fe20000000000 */
[----:B------:R-:W-:Y:S02]  /*0ab0*/  FSETP.GT.AND P2, PT, R21, RZ, PT ;  /* 0x000000ff1500720b */ /* 0x000fe40003f44000 */
[----:B------:R-:W-:Y:S01]  /*0ac0*/  FFMA R17, R14, R17, 0.24022644758224487305 ;  /* 0x3e75fdec0e117423 */ /* 0x000fe20000000011 */
[----:B------:R-:W-:Y:S01]  /*0ad0*/  FADD R16, R16, R7 ;  /* 0x0000000710107221 */ /* 0x000fe20000000000 */
[----:B------:R-:W-:Y:S01]  /*0ae0*/  SEL R23, RZ, 0x83000000, P2 ;  /* 0x83000000ff177807 */ /* 0x000fe20001000000 */
[----:B------:R-:W-:Y:S01]  /*0af0*/  DFMA R6, -R76, R8, 1 ;  /* 0x3ff000004c06742b */ /* 0x000fe20000000108 */
[----:B------:R-:W-:Y:S01]  /*0b00*/  FFMA R17, R14, R17, 0.69314718246459960938 ;  /* 0x3f3172180e117423 */ /* 0x000fe20000000011 */
[----:B------:R-:W-:Y:S01]  /*0b10*/  FFMA R21, R16, R27, 0.0013391353422775864601 ;  /* 0x3aaf85ed10157423 */ /* 0x000fe2000000001b */
[----:B-1----:R-:W-:-:S02]  /*0b20*/  LEA R10, R10, -R19, 0x17 ;  /* 0x800000130a0a7211 */ /* 0x002fc400078eb8ff */
[----:B------:R-:W-:Y:S01]  /*0b30*/  FFMA R17, R14, R17, 1 ;  /* 0x3f8000000e117423 */ /* 0x000fe20000000011 */
[C---:B------:R-:W-:Y:S01]  /*0b40*/  FFMA R21, R16.reuse, R21, 0.0096188392490148544312 ;  /* 0x3c1d985610157423 */ /* 0x040fe20000000015 */
[----:B------:R-:W1:Y:S01]  /*0b50*/  F2I.NTZ R14, R2 ;  /* 0x00000002000e7305 */ /* 0x000e620000203100 */
[----:B------:R-:W-:Y:S01]  /*0b60*/  DFMA R6, R8, R6, R8 ;  /* 0x000000060806722b */ /* 0x000fe20000000008 */
[----:B------:R-:W-:Y:S01]  /*0b70*/  FSETP.GT.AND P2, PT, |R15|, 152, PT ;  /* 0x431800000f00780b */ /* 0x000fe20003f44200 */
[C---:B------:R-:W-:Y:S01]  /*0b80*/  FFMA R21, R16.reuse, R21, 0.055503588169813156128 ;  /* 0x3d6357bb10157423 */ /* 0x040fe20000000015 */
[----:B------:R-:W-:Y:S01]  /*0b90*/  VIADD R8, R19, 0x7f000000 ;  /* 0x7f00000013087836 */ /* 0x000fe20000000000 */
[----:B------:R-:W-:Y:S01]  /*0ba0*/  FSETP.GEU.AND P3, PT, R15, RZ, PT ;  /* 0x000000ff0f00720b */ /* 0x000fe20003f6e000 */
[----:B------:R-:W-:Y:S02]  /*0bb0*/  VIADD R19, R23, 0x7f000000 ;  /* 0x7f00000017137836 */ /* 0x000fe40000000000 */
[C---:B------:R-:W-:Y:S01]  /*0bc0*/  FFMA R21, R16.reuse, R21, 0.24022644758224487305 ;  /* 0x3e75fdec10157423 */ /* 0x040fe20000000015 */
[----:B------:R-:W-:Y:S01]  /*0bd0*/  FMUL R17, R17, R8 ;  /* 0x0000000811117220 */ /* 0x000fe20000400000 */
[----:B0-----:R-:W-:Y:S01]  /*0be0*/  DMUL R8, R6, UR4 ;  /* 0x0000000406087c28 */ /* 0x001fe20008000000 */
[----:B------:R-:W-:Y:S01]  /*0bf0*/  FSETP.NEU.AND P1, PT, R3, RZ, PT ;  /* 0x000000ff0300720b */ /* 0x000fe20003f2d000 */
[----:B------:R-:W-:-:S03]  /*0c00*/  FFMA R21, R16, R21, 0.69314718246459960938 ;  /* 0x3f31721810157423 */ /* 0x000fc60000000015 */
[----:B------:R-:W-:Y:S01]  /*0c10*/  P2R R18, PR, RZ, 0x2 ;  /* 0x00000002ff127803 */ /* 0x000fe20000000000 */
[----:B------:R-:W-:Y:S01]  /*0c20*/  FFMA R16, R16, R21, 1 ;  /* 0x3f80000010107423 */ /* 0x000fe20000000015 */
[----:B------:R-:W-:Y:S01]  /*0c30*/  FMUL R21, R17, R10 ;  /* 0x0000000a11157220 */ /* 0x000fe20000400000 */
[----:B-1----:R-:W-:Y:S01]  /*0c40*/  LEA R23, R14, -R23, 0x17 ;  /* 0x800000170e177211 */ /* 0x002fe200078eb8ff */
[----:B------:R-:W0:Y:S01]  /*0c50*/  LDC R10, c[0x0][0x3cc] ;  /* 0x0000f300ff0a7b82 */ /* 0x000e220000000800 */
[----:B------:R-:W-:Y:S01]  /*0c60*/  DFMA R14, -R76, R8, UR4 ;  /* 0x000000044c0e7e2b */ /* 0x000fe20008000108 */
[----:B------:R-:W-:Y:S01]  /*0c70*/  @P2 FSEL R21, RZ, +INF , !P3 ;  /* 0x7f800000ff152808 */ /* 0x000fe20005800000 */
[----:B------:R-:W-:Y:S01]  /*0c80*/  FMUL R16, R16, R19 ;  /* 0x0000001310107220 */ /* 0x000fe20000400000 */
[C---:B------:R-:W-:Y:S02]  /*0c90*/  FSETP.GT.AND P2, PT, |R2|.reuse, 152, PT ;  /* 0x431800000200780b */ /* 0x040fe40003f44200 */
[----:B------:R-:W-:Y:S01]  /*0ca0*/  FSETP.GEU.AND P3, PT, R2, RZ, PT ;  /* 0x000000ff0200720b */ /* 0x000fe20003f6e000 */
[----:B------:R-:W-:Y:S01]  /*0cb0*/  FMUL R16, R16, R23 ;  /* 0x0000001710107220 */ /* 0x000fe20000400000 */
[----:B------:R-:W-:Y:S01]  /*0cc0*/  P2R R2, PR, RZ, 0x20 ;  /* 0x00000020ff027803 */ /* 0x000fe20000000000 */
[----:B------:R-:W-:Y:S01]  /*0cd0*/  DFMA R8, R6, R14, R8 ;  /* 0x0000000e0608722b */ /* 0x000fe20000000008 */
[----:B------:R-:W-:-:S07]  /*0ce0*/  FSETP.NEU.AND P1, PT, |R3|, +INF , PT ;  /* 0x7f8000000300780b */ /* 0x000fce0003f2d200 */
[----:B------:R-:W-:Y:S02]  /*0cf0*/  @P2 FSEL R16, RZ, +INF , !P3 ;  /* 0x7f800000ff102808 */ /* 0x000fe40005800000 */
[----:B------:R-:W-:Y:S01]  /*0d00*/  FFMA R6, RZ, R77, R9 ;  /* 0x0000004dff067223 */ /* 0x000fe20000000009 */
[C---:B------:R-:W-:Y:S02]  /*0d10*/  FSETP.NEU.AND P2, PT, R0.reuse, 1, PT ;  /* 0x3f8000000000780b */ /* 0x040fe40003f4d000 */
[----:B------:R-:W-:Y:S02]  /*0d20*/  FSETP.NEU.AND P3, PT, R0, RZ, PT ;  /* 0x000000ff0000720b */ /* 0x000fe40003f6d000 */
[----:B------:R-:W-:Y:S02]  /*0d30*/  FSETP.GT.AND P5, PT, |R6|, 1.469367938527859385e-39, PT ;  /* 0x001000000600780b */ /* 0x000fe40003fa4200 */
[----:B0-----:R-:W-:-:S13]  /*0d40*/  FSETP.GEU.AND P6, PT, |R10|, 6.5827683646048100446e-37, PT ;  /* 0x036000000a00780b */ /* 0x001fda0003fce200 */
[----:B------:R-:W-:Y:S05]  /*0d50*/  @P5 BRA P6, `(.L_x_1) ;  /* 0x00000000001c5947 */ /* 0x000fea0003000000 */
[----:B------:R-:W0:Y:S01]  /*0d60*/  LDCU.64 UR4, c[0x0][0x3c8] ;  /* 0x00007900ff0477ac */ /* 0x000e220008000a00 */
[----:B------:R-:W-:Y:S02]  /*0d70*/  MOV R10, 0xdb0 ;  /* 0x00000db0000a7802 */ /* 0x000fe40000000f00 */
[----:B0-----:R-:W-:Y:S01]  /*0d80*/  MOV R18, UR4 ;  /* 0x0000000400127c02 */ /* 0x001fe20008000f00 */
[----:B------:R-:W-:-:S07]  /*0d90*/  IMAD.U32 R19, RZ, RZ, UR5 ;  /* 0x00000005ff137e24 */ /* 0x000fce000f8e00ff */
[----:B------:R-:W-:Y:S05]  /*0da0*/  CALL.REL.NOINC `($__internal_1_$__cuda_sm20_div_rn_f64_full) ;  /* 0x0000003000187944 */ /* 0x000fea0003c00000 */
[----:B------:R-:W-:Y:S01]  /*0db0*/  MOV R8, R0 ;  /* 0x0000000000087202 */ /* 0x000fe20000000f00 */
[----:B------:R-:W-:-:S07]  /*0dc0*/  IMAD.MOV.U32 R9, RZ, RZ, R17 ;  /* 0x000000ffff097224 */ /* 0x000fce00078e0011 */
.L_x_1:
[----:B------:R-:W0:Y:S01]  /*0dd0*/  LDCU.128 UR8, c[0x0][0x3d0] ;  /* 0x00007a00ff0877ac */ /* 0x000e220008000c00 */
[----:B------:R-:W1:Y:S01]  /*0de0*/  LDC R0, c[0x0][0x3cc] ;  /* 0x0000f300ff007b82 */ /* 0x000e620000000800 */
[----:B------:R-:W2:Y:S01]  /*0df0*/  LDCU.64 UR4, c[0x0][0x3c8] ;  /* 0x00007900ff0477ac */ /* 0x000ea20008000a00 */
[----:B0-----:R-:W-:Y:S01]  /*0e00*/  DMUL R76, R4, UR10 ;  /* 0x0000000a044c7c28 */ /* 0x001fe20008000000 */
[----:B------:R-:W0:Y:S01]  /*0e10*/  F2F.F32.F64 R10, UR8 ;  /* 0x00000008000a7d10 */ /* 0x000e220008301000 */
[----:B------:R-:W-:Y:S02]  /*0e20*/  MOV R4, 0x1 ;  /* 0x0000000100047802 */ /* 0x000fe40000000f00 */
[----:B-1----:R-:W-:-:S05]  /*0e30*/  FSETP.GEU.AND P6, PT, |R0|, 6.5827683646048100446e-37, PT ;  /* 0x036000000000780b */ /* 0x002fca0003fce200 */
[----:B------:R-:W1:Y:S08]  /*0e40*/  MUFU.RCP64H R5, R77 ;  /* 0x0000004d00057308 */ /* 0x000e700000001800 */
[----:B------:R-:W3:Y:S01]  /*0e50*/  F2F.F32.F64 R17, UR10 ;  /* 0x0000000a00117d10 */ /* 0x000ee20008301000 */
[----:B-1----:R-:W-:-:S08]  /*0e60*/  DFMA R6, -R76, R4, 1 ;  /* 0x3ff000004c06742b */ /* 0x002fd00000000104 */
[----:B------:R-:W-:-:S08]  /*0e70*/  DFMA R6, R6, R6, R6 ;  /* 0x000000060606722b */ /* 0x000fd00000000006 */
[----:B------:R-:W-:-:S08]  /*0e80*/  DFMA R6, R4, R6, R4 ;  /* 0x000000060406722b */ /* 0x000fd00000000004 */
[----:B------:R-:W-:-:S08]  /*0e90*/  DFMA R4, -R76, R6, 1 ;  /* 0x3ff000004c04742b */ /* 0x000fd00000000106 */
[----:B------:R-:W-:-:S08]  /*0ea0*/  DFMA R4, R6, R4, R6 ;  /* 0x000000040604722b */ /* 0x000fd00000000006 */
[----:B--2---:R-:W-:-:S08]  /*0eb0*/  DMUL R6, R4, UR4 ;  /* 0x0000000404067c28 */ /* 0x004fd00008000000 */
[----:B------:R-:W-:-:S08]  /*0ec0*/  DFMA R14, -R76, R6, UR4 ;  /* 0x000000044c0e7e2b */ /* 0x000fd00008000106 */
[----:B------:R-:W-:Y:S01]  /*0ed0*/  DFMA R6, R4, R14, R6 ;  /* 0x0000000e0406722b */ /* 0x000fe20000000006 */
[C---:B0-----:R-:W-:Y:S01]  /*0ee0*/  FADD R5, R10.reuse, R10 ;  /* 0x0000000a0a057221 */ /* 0x041fe20000000000 */
[C---:B---3--:R-:W-:Y:S01]  /*0ef0*/  FADD R4, R17.reuse, R17 ;  /* 0x0000001111047221 */ /* 0x048fe20000000000 */
[----:B------:R-:W-:Y:S01]  /*0f00*/  FADD R14, R10, 2 ;  /* 0x400000000a0e7421 */ /* 0x000fe20000000000 */
[----:B------:R-:W-:Y:S02]  /*0f10*/  FADD R15, R17, 2 ;  /* 0x40000000110f7421 */ /* 0x000fe40000000000 */
[----:B------:R-:W-:Y:S02]  /*0f20*/  LOP3.LUT R5, R5, 0x7fffffff, RZ, 0xc0, !PT ;  /* 0x7fffffff05057812 */ /* 0x000fe400078ec0ff */
[----:B------:R-:W-:Y:S02]  /*0f30*/  LOP3.LUT R4, R4, 0x7fffffff, RZ, 0xc0, !PT ;  /* 0x7fffffff04047812 */ /* 0x000fe400078ec0ff */
[----:B------:R-:W-:-:S05]  /*0f40*/  FFMA R18, RZ, R77, R7 ;  /* 0x0000004dff127223 */ /* 0x000fca0000000007 */
[----:B------:R-:W-:-:S13]  /*0f50*/  FSETP.GT.AND P5, PT, |R18|, 1.469367938527859385e-39, PT ;  /* 0x001000001200780b */ /* 0x000fda0003fa4200 */
[----:B------:R-:W-:Y:S05]  /*0f60*/  @P5 BRA P6, `(.L_x_2) ;  /* 0x00000000001c5947 */ /* 0x000fea0003000000 */
[----:B------:R-:W0:Y:S01]  /*0f70*/  LDCU.64 UR4, c[0x0][0x3c8] ;  /* 0x00007900ff0477ac */ /* 0x000e220008000a00 */
[----:B------:R-:W-:Y:S01]  /*0f80*/  MOV R10, 0xfc0 ;  /* 0x00000fc0000a7802 */ /* 0x000fe20000000f00 */
[----:B0-----:R-:W-:Y:S01]  /*0f90*/  IMAD.U32 R18, RZ, RZ, UR4 ;  /* 0x00000004ff127e24 */ /* 0x001fe2000f8e00ff */
[----:B------:R-:W-:-:S07]  /*0fa0*/  MOV R19, UR5 ;  /* 0x0000000500137c02 */ /* 0x000fce0008000f00 */
[----:B------:R-:W-:Y:S05]  /*0fb0*/  CALL.REL.NOINC `($__internal_1_$__cuda_sm20_div_rn_f64_full) ;  /* 0x0000002c00947944 */ /* 0x000fea0003c00000 */
[----:B------:R-:W-:Y:S01]  /*0fc0*/  IMAD.MOV.U32 R6, RZ, RZ, R0 ;  /* 0x000000ffff067224 */ /* 0x000fe200078e0000 */
[----:B------:R-:W-:-:S07]  /*0fd0*/  MOV R7, R17 ;  /* 0x0000001100077202 */ /* 0x000fce0000000f00 */
.L_x_2:
[----:B------:R-:W-:Y:S02]  /*0fe0*/  FSETP.NEU.AND P5, PT, R3, RZ, PT ;  /* 0x000000ff0300720b */ /* 0x000fe40003fad000 */
[----:B------:R-:W-:Y:S02]  /*0ff0*/  ISETP.NE.AND P6, PT, R2, RZ, PT ;  /* 0x000000ff0200720c */ /* 0x000fe40003fc5270 */
[----:B------:R-:W-:-:S04]  /*1000*/  @P3 FSEL R5, R5, R16, !P4 ;  /* 0x0000001005053208 */ /* 0x000fc80006000000 */
[----:B------:R-:W-:-:S04]  /*1010*/  FSEL R14, R14, R5, P6 ;  /* 0x000000050e0e7208 */ /* 0x000fc80003000000 */
[----:B------:R-:W-:Y:S02]  /*1020*/  FSEL R14, R14, 1, P2 ;  /* 0x3f8000000e0e7808 */ /* 0x000fe40001000000 */
[----:B------:R-:W-:Y:S02]  /*1030*/  @P5 FSEL R4, R4, R21, !P1 ;  /* 0x0000001504045208 */ /* 0x000fe40004800000 */
[C---:B------:R-:W-:Y:S01]  /*1040*/  FSETP.NAN.AND P1, PT, |R3|.reuse, |R3|, PT ;  /* 0x400000030300720b */ /* 0x040fe20003f28200 */
[----:B------:R0:W1:Y:S01]  /*1050*/  F2F.F64.F32 R38, R14 ;  /* 0x0000000e00267310 */ /* 0x0000620000201800 */
[----:B------:R-:W-:Y:S02]  /*1060*/  FSETP.NEU.AND P5, PT, R3, 1, PT ;  /* 0x3f8000000300780b */ /* 0x000fe40003fad000 */
[----:B------:R-:W-:-:S04]  /*1070*/  FSEL R15, R15, R4, P1 ;  /* 0x000000040f0f7208 */ /* 0x000fc80000800000 */
[----:B------:R-:W-:-:S04]  /*1080*/  FSEL R15, R15, 1, P5 ;  /* 0x3f8000000f0f7808 */ /* 0x000fc80002800000 */
[----:B------:R0:W2:Y:S01]  /*1090*/  F2F.F64.F32 R40, R15 ;  /* 0x0000000f00287310 */ /* 0x0000a20000201800 */
[----:B------:R-:W-:-:S04]  /*10a0*/  FADD R0, R15, R14 ;  /* 0x0000000e0f007221 */ /* 0x000fc80000000000 */
[----:B------:R-:W-:Y:S01]  /*10b0*/  FADD R3, R0, R0 ;  /* 0x0000000000037221 */ /* 0x000fe20000000000 */
[----:B------:R-:W-:-:S03]  /*10c0*/  FMUL R0, R15, R14 ;  /* 0x0000000e0f007220 */ /* 0x000fc60000400000 */
[----:B------:R-:W3:Y:S08]  /*10d0*/  MUFU.RCP R2, R3 ;  /* 0x0000000300027308 */ /* 0x000ef00000001000 */
[----:B------:R-:W4:Y:S08]  /*10e0*/  FCHK P1, R0, R3 ;  /* 0x0000000300007302 */ /* 0x000f300000020000 */
[----:B------:R0:W0:Y:S01]  /*10f0*/  F2F.F64.F32 R36, R3 ;  /* 0x0000000300247310 */ /* 0x0000220000201800 */
[----:B---3--:R-:W-:-:S04]  /*1100*/  FFMA R5, -R3, R2, 1 ;  /* 0x3f80000003057423 */ /* 0x008fc80000000102 */
[----:B------:R-:W-:-:S04]  /*1110*/  FFMA R5, R2, R5, R2 ;  /* 0x0000000502057223 */ /* 0x000fc80000000002 */
[----:B------:R-:W-:-:S04]  /*1120*/  FFMA R2, R0, R5, RZ ;  /* 0x0000000500027223 */ /* 0x000fc800000000ff */
[----:B------:R-:W-:-:S04]  /*1130*/  FFMA R4, -R3, R2, R0 ;  /* 0x0000000203047223 */ /* 0x000fc80000000100 */
[----:B------:R-:W-:Y:S01]  /*1140*/  FFMA R34, R5, R4, R2 ;  /* 0x0000000405227223 */ /* 0x000fe20000000002 */
[----:B012-4-:R-:W-:Y:S06]  /*1150*/  @!P1 BRA `(.L_x_3) ;  /* 0x0000000000089947 */ /* 0x017fec0003800000 */
[----:B------:R-:W-:-:S07]  /*1160*/  MOV R2, 0x1180 ;  /* 0x0000118000027802 */ /* 0x000fce0000000f00 */
[----:B------:R-:W-:Y:S05]  /*1170*/  CALL.REL.NOINC `($__internal_2_$__cuda_sm3x_div_rn_noftz_f32_slowpath) ;  /* 0x0000003000ac7944 */ /* 0x000fea0003c00000 */
.L_x_3:
[----:B------:R-:W0:Y:S01]  /*1180*/  MUFU.RCP64H R3, R39 ;  /* 0x0000002700037308 */ /* 0x000e220000001800 */
[----:B------:R-:W-:Y:S01]  /*1190*/  IMAD.MOV.U32 R2, RZ, RZ, 0x1 ;  /* 0x00000001ff027424 */ /* 0x000fe200078e00ff */
[----:B------:R-:W1:Y:S01]  /*11a0*/  LDCU.64 UR4, c[0x0][0x3c8] ;  /* 0x00007900ff0477ac */ /* 0x000e620008000a00 */
[----:B------:R-:W2:Y:S05]  /*11b0*/  LDC R0, c[0x0][0x3cc] ;  /* 0x0000f300ff007b82 */ /* 0x000eaa0000000800 */
[----:B------:R-:W3:Y:S01]  /*11c0*/  F2F.F64.F32 R34, R34 ;  /* 0x0000002200227310 */ /* 0x000ee20000201800 */
[----:B0-----:R-:W-:-:S08]  /*11d0*/  DFMA R4, -R38, R2, 1 ;  /* 0x3ff000002604742b */ /* 0x001fd00000000102 */
[----:B------:R-:W-:Y:S01]  /*11e0*/  DFMA R4, R4, R4, R4 ;  /* 0x000000040404722b */ /* 0x000fe20000000004 */
[----:B--2---:R-:W-:-:S07]  /*11f0*/  FSETP.GEU.AND P2, PT, |R0|, 6.5827683646048100446e-37, PT ;  /* 0x036000000000780b */ /* 0x004fce0003f4e200 */
[----:B------:R-:W-:-:S08]  /*1200*/  DFMA R4, R2, R4, R2 ;  /* 0x000000040204722b */ /* 0x000fd00000000002 */
[----:B------:R-:W-:-:S08]  /*1210*/  DFMA R2, -R38, R4, 1 ;  /* 0x3ff000002602742b */ /* 0x000fd00000000104 */
[----:B------:R-:W-:-:S08]  /*1220*/  DFMA R2, R4, R2, R4 ;  /* 0x000000020402722b */ /* 0x000fd00000000004 */
[----:B-1----:R-:W-:-:S08]  /*1230*/  DMUL R4, R2, UR4 ;  /* 0x0000000402047c28 */ /* 0x002fd00008000000 */
[----:B------:R-:W-:-:S08]  /*1240*/  DFMA R14, -R38, R4, UR4 ;  /* 0x00000004260e7e2b */ /* 0x000fd00008000104 */
[----:B------:R-:W-:-:S10]  /*1250*/  DFMA R4, R2, R14, R4 ;  /* 0x0000000e0204722b */ /* 0x000fd40000000004 */
[----:B------:R-:W-:-:S05]  /*1260*/  FFMA R2, RZ, R39, R5 ;  /* 0x00000027ff027223 */ /* 0x000fca0000000005 */
[----:B------:R-:W-:-:S13]  /*1270*/  FSETP.GT.AND P1, PT, |R2|, 1.469367938527859385e-39, PT ;  /* 0x001000000200780b */ /* 0x000fda0003f24200 */
[----:B---3--:R-:W-:Y:S05]  /*1280*/  @P1 BRA P2, `(.L_x_4) ;  /* 0x0000000000241947 */ /* 0x008fea0001000000 */
[----:B------:R-:W0:Y:S01]  /*1290*/  LDCU.64 UR4, c[0x0][0x3c8] ;  /* 0x00007900ff0477ac */ /* 0x000e220008000a00 */
[----:B------:R-:W-:Y:S01]  /*12a0*/  MOV R76, R38 ;  /* 0x00000026004c7202 */ /* 0x000fe20000000f00 */
[----:B------:R-:W-:Y:S01]  /*12b0*/  IMAD.MOV.U32 R77, RZ, RZ, R39 ;  /* 0x000000ffff4d7224 */ /* 0x000fe200078e0027 */
[----:B------:R-:W-:Y:S01]  /*12c0*/  MOV R10, 0x1300 ;  /* 0x00001300000a7802 */ /* 0x000fe20000000f00 */
[----:B0-----:R-:W-:Y:S01]  /*12d0*/  IMAD.U32 R18, RZ, RZ, UR4 ;  /* 0x00000004ff127e24 */ /* 0x001fe2000f8e00ff */
[----:B------:R-:W-:-:S07]  /*12e0*/  MOV R19, UR5 ;  /* 0x0000000500137c02 */ /* 0x000fce0008000f00 */
[----:B------:R-:W-:Y:S05]  /*12f0*/  CALL.REL.NOINC `($__internal_1_$__cuda_sm20_div_rn_f64_full) ;  /* 0x0000002800c47944 */ /* 0x000fea0003c00000 */
[----:B------:R-:W-:Y:S01]  /*1300*/  MOV R4, R0 ;  /* 0x0000000000047202 */ /* 0x000fe20000000f00 */
[----:B------:R-:W-:-:S07]  /*1310*/  IMAD.MOV.U32 R5, RZ, RZ, R17 ;  /* 0x000000ffff057224 */ /* 0x000fce00078e0011 */
.L_x_4:
[----:B------:R-:W0:Y:S01]  /*1320*/  MUFU.RCP64H R3, R41 ;  /* 0x0000002900037308 */ /* 0x000e220000001800 */
[----:B------:R-:W-:Y:S01]  /*1330*/  MOV R2, 0x1 ;  /* 0x0000000100027802 */ /* 0x000fe20000000f00 */
[----:B------:R-:W1:Y:S01]  /*1340*/  LDCU.64 UR4, c[0x0][0x3c8] ;  /* 0x00007900ff0477ac */ /* 0x000e620008000a00 */
[----:B------:R-:W2:Y:S04]  /*1350*/  LDC R0, c[0x0][0x3cc] ;  /* 0x0000f300ff007b82 */ /* 0x000ea80000000800 */
        /* <DEDUP_REMOVED lines=11> */
[----:B------:R-:W-:Y:S05]  /*1410*/  @P1 BRA P2, `(.L_x_5) ;  /* 0x0000000000241947 */ /* 0x000fea0001000000 */
[----:B------:R-:W0:Y:S01]  /*1420*/  LDCU.64 UR4, c[0x0][0x3c8] ;  /* 0x00007900ff0477ac */ /* 0x000e220008000a00 */
[----:B------:R-:W-:Y:S01]  /*1430*/  IMAD.MOV.U32 R76, RZ, RZ, R40 ;  /* 0x000000ffff4c7224 */ /* 0x000fe200078e0028 */
[----:B------:R-:W-:Y:S02]  /*1440*/  MOV R77, R41 ;  /* 0x00000029004d7202 */ /* 0x000fe40000000f00 */
[----:B------:R-:W-:Y:S02]  /*1450*/  MOV R10, 0x1490 ;  /* 0x00001490000a7802 */ /* 0x000fe40000000f00 */
[----:B0-----:R-:W-:Y:S01]  /*1460*/  MOV R18, UR4 ;  /* 0x0000000400127c02 */ /* 0x001fe20008000f00 */
[----:B------:R-:W-:-:S07]  /*1470*/  IMAD.U32 R19, RZ, RZ, UR5 ;  /* 0x00000005ff137e24 */ /* 0x000fce000f8e00ff */
[----:B------:R-:W-:Y:S05]  /*1480*/  CALL.REL.NOINC `($__internal_1_$__cuda_sm20_div_rn_f64_full) ;  /* 0x0000002800607944 */ /* 0x000fea0003c00000 */
[----:B------:R-:W-:Y:S01]  /*1490*/  IMAD.MOV.U32 R2, RZ, RZ, R0 ;  /* 0x000000ffff027224 */ /* 0x000fe200078e0000 */
[----:B------:R-:W-:-:S07]  /*14a0*/  MOV R3, R17 ;  /* 0x0000001100037202 */ /* 0x000fce0000000f00 */
.L_x_5:
[----:B------:R-:W0:Y:S01]  /*14b0*/  LDC.64 R32, c[0x0][0x3d0] ;  /* 0x0000f400ff207b82 */ /* 0x000e220000000a00 */
[----:B------:R-:W1:Y:S01]  /*14c0*/  LDCU.64 UR6, c[0x0][0x358] ;  /* 0x00006b00ff0677ac */ /* 0x000e620008000a00 */
[----:B------:R-:W-:-:S06]  /*14d0*/  UMOV UR4, URZ ;  /* 0x000000ff00047c82 */ /* 0x000fcc0008000000 */
[----:B------:R-:W2:Y:S01]  /*14e0*/  LDC.64 R30, c[0x0][0x3d8] ;  /* 0x0000f600ff1e7b82 */ /* 0x000ea20000000a00 */
[----:B0-----:R-:W-:Y:S02]  /*14f0*/  DADD R32, R32, R32 ;  /* 0x0000000020207229 */ /* 0x001fe40000000020 */
[----:B-12---:R-:W-:-:S11]  /*1500*/  DADD R30, R30, R30 ;  /* 0x000000001e1e7229 */ /* 0x006fd6000000001e */
.L_x_48:
[----:B0-----:R-:W2:Y:S04]  /*1510*/  LDG.E.64 R14, desc[UR6][R72.64] ;  /* 0x00000006480e7981 */ /* 0x001ea8000c1e1b00 */
[----:B--2---:R0:W-:Y:S04]  /*1520*/  STG.E.64 desc[UR6][R70.64], R14 ;  /* 0x0000000e46007986 */ /* 0x0041e8000c101b06 */
[----:B------:R-:W2:Y:S01]  /*1530*/  LDG.E.64 R16, desc[UR6][R68.64] ;  /* 0x0000000644107981 */ /* 0x000ea2000c1e1b00 */
[----:B------:R-:W-:Y:S01]  /*1540*/  UIADD3 UR4, UPT, UPT, UR4, 0x1, URZ ;  /* 0x0000000104047890 */ /* 0x000fe2000fffe0ff */
[----:B------:R-:W-:Y:S03]  /*1550*/  BSSY.RECONVERGENT B1, `(.L_x_6) ;  /* 0x0000111000017945 */ /* 0x000fe60003800200 */
[----:B------:R-:W-:Y:S01]  /*1560*/  UISETP.NE.AND UP0, UPT, UR4, 0x1f4, UPT ;  /* 0x000001f40400788c */ /* 0x000fe2000bf05270 */
[----:B--2---:R0:W-:Y:S01]  /*1570*/  STG.E.64 desc[UR6][R66.64], R16 ;  /* 0x0000001042007986 */ /* 0x0041e2000c101b06 */
[----:B------:R-:W-:Y:S09]  /*1580*/  @P0 BRA `(.L_x_7) ;  /* 0x0000001000340947 */ /* 0x000ff20003800000 */
[----:B0-----:R-:W2:Y:S04]  /*1590*/  LDG.E.64 R14, desc[UR6][R44.64+0x8] ;  /* 0x000008062c0e7981 */ /* 0x001ea8000c1e1b00 */
[----:B------:R-:W2:Y:S01]  /*15a0*/  LDG.E.64 R16, desc[UR6][R72.64+-0x8] ;  /* 0xfffff80648107981 */ /* 0x000ea2000c1e1b00 */
[----:B------:R-:W0:Y:S01]  /*15b0*/  MUFU.RCP64H R19, R33 ;  /* 0x0000002100137308 */ /* 0x000e220000001800 */
[----:B------:R-:W-:Y:S01]  /*15c0*/  IMAD.MOV.U32 R18, RZ, RZ, 0x1 ;  /* 0x00000001ff127424 */ /* 0x000fe200078e00ff */
[----:B------:R-:W-:Y:S05]  /*15d0*/  BSSY.RECONVERGENT B2, `(.L_x_8) ;  /* 0x0000014000027945 */ /* 0x000fea0003800200 */
[----:B0-----:R-:W-:-:S08]  /*15e0*/  DFMA R20, R18, -R32, 1 ;  /* 0x3ff000001214742b */ /* 0x001fd00000000820 */
[----:B------:R-:W-:-:S08]  /*15f0*/  DFMA R20, R20, R20, R20 ;  /* 0x000000141414722b */ /* 0x000fd00000000014 */
[----:B------:R-:W-:-:S08]  /*1600*/  DFMA R20, R18, R20, R18 ;  /* 0x000000141214722b */ /* 0x000fd00000000012 */
[----:B------:R-:W-:-:S08]  /*1610*/  DFMA R22, R20, -R32, 1 ;  /* 0x3ff000001416742b */ /* 0x000fd00000000820 */
[----:B------:R-:W-:Y:S02]  /*1620*/  DFMA R22, R20, R22, R20 ;  /* 0x000000161416722b */ /* 0x000fe40000000014 */
[----:B--2---:R-:W-:-:S08]  /*1630*/  DADD R18, R14, -R16 ;  /* 0x000000000e127229 */ /* 0x004fd00000000810 */
[----:B------:R-:W-:Y:S02]  /*1640*/  DMUL R14, R18, R22 ;  /* 0x00000016120e7228 */ /* 0x000fe40000000000 */
[----:B------:R-:W-:-:S06]  /*1650*/  FSETP.GEU.AND P2, PT, |R19|, 6.5827683646048100446e-37, PT ;  /* 0x036000001300780b */ /* 0x000fcc0003f4e200 */
[----:B------:R-:W-:-:S08]  /*1660*/  DFMA R16, R14, -R32, R18 ;  /* 0x800000200e10722b */ /* 0x000fd00000000012 */
[----:B------:R-:W-:-:S10]  /*1670*/  DFMA R14, R22, R16, R14 ;  /* 0x00000010160e722b */ /* 0x000fd4000000000e */
[----:B------:R-:W-:-:S05]  /*1680*/  FFMA R0, RZ, R33, R15 ;  /* 0x00000021ff007223 */ /* 0x000fca000000000f */
[----:B------:R-:W-:-:S13]  /*1690*/  FSETP.GT.AND P1, PT, |R0|, 1.469367938527859385e-39, PT ;  /* 0x001000000000780b */ /* 0x000fda0003f24200 */
[----:B------:R-:W-:Y:S05]  /*16a0*/  @P1 BRA P2, `(.L_x_9) ;  /* 0x0000000000181947 */ /* 0x000fea0001000000 */
[----:B------:R-:W-:Y:S01]  /*16b0*/  MOV R76, R32 ;  /* 0x00000020004c7202 */ /* 0x000fe20000000f00 */
[----:B------:R-:W-:Y:S01]  /*16c0*/  IMAD.MOV.U32 R77, RZ, RZ, R33 ;  /* 0x000000ffff4d7224 */ /* 0x000fe200078e0021 */
[----:B------:R-:W-:-:S07]  /*16d0*/  MOV R10, 0x16f0 ;  /* 0x000016f0000a7802 */ /* 0x000fce0000000f00 */
[----:B------:R-:W-:Y:S05]  /*16e0*/  CALL.REL.NOINC `($__internal_1_$__cuda_sm20_div_rn_f64_full) ;  /* 0x0000002400c87944 */ /* 0x000fea0003c00000 */
[----:B------:R-:W-:Y:S01]  /*16f0*/  MOV R14, R0 ;  /* 0x00000000000e7202 */ /* 0x000fe20000000f00 */
[----:B------:R-:W-:-:S07]  /*1700*/  IMAD.MOV.U32 R15, RZ, RZ, R17 ;  /* 0x000000ffff0f7224 */ /* 0x000fce00078e0011 */
.L_x_9:
[----:B------:R-:W-:Y:S05]  /*1710*/  BSYNC.RECONVERGENT B2 ;  /* 0x0000000000027941 */ /* 0x000fea0003800200 */
.L_x_8:
[----:B------:R-:W0:Y:S01]  /*1720*/  LDCU.64 UR8, c[0x0][0x388] ;  /* 0x00007100ff0877ac */ /* 0x000e220008000a00 */
[----:B------:R-:W-:Y:S01]  /*1730*/  IMAD R17, R11, 0x29, RZ ;  /* 0x000000290b117824 */ /* 0x000fe200078e02ff */
[----:B------:R-:W2:Y:S04]  /*1740*/  LDG.E.64 R18, desc[UR6][R60.64] ;  /* 0x000000063c127981 */ /* 0x000ea8000c1e1b00 */
[----:B------:R-:W-:-:S04]  /*1750*/  IADD3 R16, P1, PT, R17, R12, RZ ;  /* 0x0000000c11107210 */ /* 0x000fc80007f3e0ff */
[----:B------:R-:W-:Y:S02]  /*1760*/  LEA.HI.X.SX32 R17, R12, RZ, 0x1, P1 ;  /* 0x000000ff0c117211 */ /* 0x000fe400008f0eff */
[C---:B------:R-:W-:Y:S02]  /*1770*/  SHF.L.U32 R22, R16.reuse, 0x3, RZ ;  /* 0x0000000310167819 */ /* 0x040fe400000006ff */
[----:B------:R-:W-:Y:S02]  /*1780*/  SHF.L.U64.HI R16, R16, 0x3, R17 ;  /* 0x0000000310107819 */ /* 0x000fe40000010211 */
[----:B0-----:R-:W-:-:S04]  /*1790*/  IADD3 R28, P1, PT, R22, UR8, RZ ;  /* 0x00000008161c7c10 */ /* 0x001fc8000ff3e0ff */
[----:B------:R-:W-:-:S05]  /*17a0*/  IADD3.X R29, PT, PT, R16, UR9, RZ, P1, !PT ;  /* 0x00000009101d7c10 */ /* 0x000fca0008ffe4ff */
[----:B------:R-:W2:Y:S01]  /*17b0*/  LDG.E.64 R20, desc[UR6][R28.64+-0x148] ;  /* 0xfffeb8061c147981 */ /* 0x000ea2000c1e1b00 */
[----:B------:R-:W0:Y:S01]  /*17c0*/  MUFU.RCP64H R25, R31 ;  /* 0x0000001f00197308 */ /* 0x000e220000001800 */
[----:B------:R-:W-:-:S06]  /*17d0*/  IMAD.MOV.U32 R24, RZ, RZ, 0x1 ;  /* 0x00000001ff187424 */ /* 0x000fcc00078e00ff */
[----:B0-----:R-:W-:-:S08]  /*17e0*/  DFMA R26, R24, -R30, 1 ;  /* 0x3ff00000181a742b */ /* 0x001fd0000000081e */
[----:B------:R-:W-:-:S08]  /*17f0*/  DFMA R26, R26, R26, R26 ;  /* 0x0000001a1a1a722b */ /* 0x000fd0000000001a */
[----:B------:R-:W-:-:S08]  /*1800*/  DFMA R26, R24, R26, R24 ;  /* 0x0000001a181a722b */ /* 0x000fd00000000018 */
[----:B------:R-:W-:-:S08]  /*1810*/  DFMA R24, R26, -R30, 1 ;  /* 0x3ff000001a18742b */ /* 0x000fd0000000081e */
[----:B------:R-:W-:Y:S01]  /*1820*/  DFMA R24, R26, R24, R26 ;  /* 0x000000181a18722b */ /* 0x000fe2000000001a */
[----:B------:R-:W-:Y:S01]  /*1830*/  BSSY.RECONVERGENT B2, `(.L_x_10) ;  /* 0x000000f000027945 */ /* 0x000fe20003800200 */
[----:B--2---:R-:W-:-:S08]  /*1840*/  DADD R18, R18, -R20 ;  /* 0x0000000012127229 */ /* 0x004fd00000000814 */
[----:B------:R-:W-:-:S08]  /*1850*/  DMUL R20, R18, R24 ;  /* 0x0000001812147228 */ /* 0x000fd00000000000 */
[----:B------:R-:W-:-:S08]  /*1860*/  DFMA R26, R20, -R30, R18 ;  /* 0x8000001e141a722b */ /* 0x000fd00000000012 */
[----:B------:R-:W-:Y:S01]  /*1870*/  DFMA R20, R24, R26, R20 ;  /* 0x0000001a1814722b */ /* 0x000fe20000000014 */
[----:B------:R-:W-:-:S09]  /*1880*/  FSETP.GEU.AND P2, PT, |R19|, 6.5827683646048100446e-37, PT ;  /* 0x036000001300780b */ /* 0x000fd20003f4e200 */
        /* <DEDUP_REMOVED lines=9> */
.L_x_11:
[----:B------:R-:W-:Y:S05]  /*1920*/  BSYNC.RECONVERGENT B2 ;  /* 0x0000000000027941 */ /* 0x000fea0003800200 */
.L_x_10:
[----:B------:R-:W0:Y:S01]  /*1930*/  F2F.F32.F64 R10, R14 ;  /* 0x0000000e000a7310 */ /* 0x000e220000301000 */
[----:B------:R-:W1:Y:S01]  /*1940*/  LDC.64 R18, c[0x0][0x380] ;  /* 0x0000e000ff127b82 */ /* 0x000e620000000a00 */
[----:B------:R-:W-:Y:S01]  /*1950*/  BSSY.RECONVERGENT B0, `(.L_x_12) ;  /* 0x0000045000007945 */ /* 0x000fe20003800200 */
[----:B------:R-:W-:Y:S01]  /*1960*/  HFMA2 R0, -RZ, RZ, 1.875, 0 ;  /* 0x3f800000ff007431 */ /* 0x000fe200000001ff */
[----:B0-----:R-:W-:-:S13]  /*1970*/  FSETP.NEU.AND P1, PT, R10, 1, PT ;  /* 0x3f8000000a00780b */ /* 0x001fda0003f2d000 */
[----:B------:R-:W-:Y:S05]  /*1980*/  @!P1 BRA `(.L_x_13) ;  /* 0x0000000400049947 */ /* 0x000fea0003800000 */
[----:B------:R-:W-:-:S13]  /*1990*/  FSETP.NAN.AND P1, PT, |R10|, |R10|, PT ;  /* 0x4000000a0a00720b */ /* 0x000fda0003f28200 */
[----:B------:R-:W-:Y:S01]  /*19a0*/  @P1 FADD R0, R10, 2 ;  /* 0x400000000a001421 */ /* 0x000fe20000000000 */
[----:B------:R-:W-:Y:S06]  /*19b0*/  @P1 BRA `(.L_x_13) ;  /* 0x0000000000f81947 */ /* 0x000fec0003800000 */
[C---:B------:R-:W-:Y:S01]  /*19c0*/  FMUL R17, |R10|.reuse, 16777216 ;  /* 0x4b8000000a117820 */ /* 0x040fe20000400200 */
[----:B------:R-:W-:Y:S01]  /*19d0*/  FSETP.GEU.AND P1, PT, |R10|, 1.175494350822287508e-38, PT ;  /* 0x008000000a00780b */ /* 0x000fe20003f2e200 */
[----:B------:R-:W-:-:S03]  /*19e0*/  IMAD.MOV.U32 R28, RZ, RZ, 0x3a2c32e4 ;  /* 0x3a2c32e4ff1c7424 */ /* 0x000fc600078e00ff */
[----:B------:R-:W-:-:S05]  /*19f0*/  FSEL R17, R17, |R10|, !P1 ;  /* 0x4000000a11117208 */ /* 0x000fca0004800000 */
[----:B------:R-:W-:-:S05]  /*1a00*/  VIADD R0, R17, 0xc0cafb0d ;  /* 0xc0cafb0d11007836 */ /* 0x000fca0000000000 */
[----:B------:R-:W-:-:S04]  /*1a10*/  LOP3.LUT R0, R0, 0xff800000, RZ, 0xc0, !PT ;  /* 0xff80000000007812 */ /* 0x000fc800078ec0ff */
[-C--:B------:R-:W-:Y:S02]  /*1a20*/  IADD3 R17, PT, PT, R17, -R0.reuse, RZ ;  /* 0x8000000011117210 */ /* 0x080fe40007ffe0ff */
[----:B------:R-:W-:-:S03]  /*1a30*/  I2FP.F32.S32 R0, R0 ;  /* 0x0000000000007245 */ /* 0x000fc60000201400 */
[C---:B------:R-:W-:Y:S01]  /*1a40*/  FADD R24, R17.reuse, 1 ;  /* 0x3f80000011187421 */ /* 0x040fe20000000000 */
[----:B------:R-:W-:Y:S01]  /*1a50*/  FADD R23, R17, -1 ;  /* 0xbf80000011177421 */ /* 0x000fe20000000000 */
[----:B------:R-:W-:Y:S02]  /*1a60*/  FSEL R17, RZ, -24, P1 ;  /* 0xc1c00000ff117808 */ /* 0x000fe40000800000 */
[----:B------:R-:W-:Y:S01]  /*1a70*/  FSETP.NEU.AND P1, PT, |R10|, +INF , PT ;  /* 0x7f8000000a00780b */ /* 0x000fe20003f2d200 */
[----:B------:R-:W-:Y:S01]  /*1a80*/  FADD R25, R23, R23 ;  /* 0x0000001717197221 */ /* 0x000fe20000000000 */
[----:B------:R-:W0:Y:S01]  /*1a90*/  MUFU.RCP R24, R24 ;  /* 0x0000001800187308 */ /* 0x000e220000001000 */
[----:B------:R-:W-:Y:S01]  /*1aa0*/  FFMA R0, R0, 1.1920928955078125e-07, R17 ;  /* 0x3400000000007823 */ /* 0x000fe20000000011 */
[----:B------:R-:W-:-:S13]  /*1ab0*/  FSETP.NEU.AND P1, PT, R10, RZ, P1 ;  /* 0x000000ff0a00720b */ /* 0x000fda0000f2d000 */
[----:B------:R-:W-:Y:S01]  /*1ac0*/  @!P1 FADD R10, R10, R10 ;  /* 0x0000000a0a0a9221 */ /* 0x000fe20000000000 */
[----:B0-----:R-:W-:-:S04]  /*1ad0*/  FMUL R25, R24, R25 ;  /* 0x0000001918197220 */ /* 0x001fc80000400000 */
[----:B------:R-:W-:Y:S01]  /*1ae0*/  FADD R26, R23, -R25 ;  /* 0x80000019171a7221 */ /* 0x000fe20000000000 */
[CC--:B------:R-:W-:Y:S01]  /*1af0*/  FMUL R17, R25.reuse, R25.reuse ;  /* 0x0000001919117220 */ /* 0x0c0fe20000400000 */
[----:B------:R-:W-:Y:S02]  /*1b00*/  FFMA R27, R25, 1.4426950216293334961, R0 ;  /* 0x3fb8aa3b191b7823 */ /* 0x000fe40000000000 */
[----:B------:R-:W-:Y:S01]  /*1b10*/  FADD R26, R26, R26 ;  /* 0x0000001a1a1a7221 */ /* 0x000fe20000000000 */
[----:B------:R-:W-:Y:S01]  /*1b20*/  FFMA R28, R17, R28, 0.0032181653659790754318 ;  /* 0x3b52e7db111c7423 */ /* 0x000fe2000000001c */
[----:B------:R-:W-:Y:S02]  /*1b30*/  FADD R0, R0, -R27 ;  /* 0x8000001b00007221 */ /* 0x000fe40000000000 */
[----:B------:R-:W-:Y:S01]  /*1b40*/  FFMA R23, R23, -R25, R26 ;  /* 0x8000001917177223 */ /* 0x000fe2000000001a */
[----:B------:R-:W-:Y:S01]  /*1b50*/  FFMA R28, R17, R28, 0.018033718690276145935 ;  /* 0x3c93bb73111c7423 */ /* 0x000fe2000000001c */
[----:B------:R-:W-:-:S02]  /*1b60*/  FFMA R0, R25, 1.4426950216293334961, R0 ;  /* 0x3fb8aa3b19007823 */ /* 0x000fc40000000000 */
[----:B------:R-:W-:Y:S01]  /*1b70*/  FMUL R23, R24, R23 ;  /* 0x0000001718177220 */ /* 0x000fe20000400000 */
[----:B------:R-:W-:-:S03]  /*1b80*/  FFMA R28, R17, R28, 0.12022458761930465698 ;  /* 0x3df6384f111c7423 */ /* 0x000fc6000000001c */
[----:B------:R-:W-:Y:S01]  /*1b90*/  FFMA R0, R23, 1.4426950216293334961, R0 ;  /* 0x3fb8aa3b17007823 */ /* 0x000fe20000000000 */
[----:B------:R-:W-:-:S03]  /*1ba0*/  FMUL R28, R17, R28 ;  /* 0x0000001c111c7220 */ /* 0x000fc60000400000 */
[----:B------:R-:W-:Y:S01]  /*1bb0*/  FFMA R24, R25, 1.9251366722983220825e-08, R0 ;  /* 0x32a55e3419187823 */ /* 0x000fe20000000000 */
[----:B------:R-:W-:-:S04]  /*1bc0*/  FMUL R0, R28, 3 ;  /* 0x404000001c007820 */ /* 0x000fc80000400000 */
[----:B------:R-:W-:-:S04]  /*1bd0*/  FFMA R23, R23, R0, R24 ;  /* 0x0000000017177223 */ /* 0x000fc80000000018 */
[----:B------:R-:W-:Y:S01]  /*1be0*/  FFMA R28, R25, R28, R23 ;  /* 0x0000001c191c7223 */ /* 0x000fe20000000017 */
[----:B------:R-:W-:-:S03]  /*1bf0*/  MOV R23, 0x391fcb8e ;  /* 0x391fcb8e00177802 */ /* 0x000fc60000000f00 */
[----:B------:R-:W-:-:S04]  /*1c00*/  FADD R0, R27, R28 ;  /* 0x0000001c1b007221 */ /* 0x000fc80000000000 */
[----:B------:R-:W-:Y:S01]  /*1c10*/  FMUL R17, R0, 2 ;  /* 0x4000000000117820 */ /* 0x000fe20000400000 */
[----:B------:R-:W-:-:S03]  /*1c20*/  FADD R27, -R27, R0 ;  /* 0x000000001b1b7221 */ /* 0x000fc60000000100 */
[----:B------:R-:W0:Y:S01]  /*1c30*/  FRND R24, R17 ;  /* 0x0000001100187307 */ /* 0x000e220000201000 */
[----:B------:R-:W-:Y:S01]  /*1c40*/  FADD R27, R28, -R27 ;  /* 0x8000001b1c1b7221 */ /* 0x000fe20000000000 */
[----:B------:R-:W-:Y:S01]  /*1c50*/  FFMA R0, R0, 2, -R17 ;  /* 0x4000000000007823 */ /* 0x000fe20000000811 */
[----:B------:R-:W-:-:S03]  /*1c60*/  FSETP.GT.AND P3, PT, |R17|, 152, PT ;  /* 0x431800001100780b */ /* 0x000fc60003f64200 */
[----:B------:R-:W-:Y:S02]  /*1c70*/  FFMA R27, R27, 2, R0 ;  /* 0x400000001b1b7823 */ /* 0x000fe40000000000 */
[----:B------:R-:W2:Y:S01]  /*1c80*/  F2I.NTZ R26, R17 ;  /* 0x00000011001a7305 */ /* 0x000ea20000203100 */
[----:B0-----:R-:W-:Y:S01]  /*1c90*/  FADD R0, R17, -R24 ;  /* 0x8000001811007221 */ /* 0x001fe20000000000 */
[----:B------:R-:W-:-:S03]  /*1ca0*/  FSETP.GT.AND P2, PT, R24, RZ, PT ;  /* 0x000000ff1800720b */ /* 0x000fc60003f44000 */
[----:B------:R-:W-:-:S04]  /*1cb0*/  FADD R0, R0, R27 ;  /* 0x0000001b00007221 */ /* 0x000fc80000000000 */
[----:B------:R-:W-:-:S04]  /*1cc0*/  FFMA R23, R0, R23, 0.0013391353422775864601 ;  /* 0x3aaf85ed00177423 */ /* 0x000fc80000000017 */
[----:B------:R-:W-:-:S04]  /*1cd0*/  FFMA R23, R0, R23, 0.0096188392490148544312 ;  /* 0x3c1d985600177423 */ /* 0x000fc80000000017 */
[----:B------:R-:W-:-:S04]  /*1ce0*/  FFMA R23, R0, R23, 0.055503588169813156128 ;  /* 0x3d6357bb00177423 */ /* 0x000fc80000000017 */
[C---:B------:R-:W-:Y:S01]  /*1cf0*/  FFMA R25, R0.reuse, R23, 0.24022644758224487305 ;  /* 0x3e75fdec00197423 */ /* 0x040fe20000000017 */
[----:B------:R-:W-:Y:S02]  /*1d00*/  SEL R23, RZ, 0x83000000, P2 ;  /* 0x83000000ff177807 */ /* 0x000fe40001000000 */
[----:B------:R-:W-:Y:S01]  /*1d10*/  FSETP.GEU.AND P2, PT, R17, RZ, PT ;  /* 0x000000ff1100720b */ /* 0x000fe20003f4e000 */
[----:B------:R-:W-:Y:S01]  /*1d20*/  FFMA R25, R0, R25, 0.69314718246459960938 ;  /* 0x3f31721800197423 */ /* 0x000fe20000000019 */
[----:B--2---:R-:W-:Y:S01]  /*1d30*/  LEA R26, R26, -R23, 0x17 ;  /* 0x800000171a1a7211 */ /* 0x004fe200078eb8ff */
[----:B------:R-:W-:Y:S02]  /*1d40*/  VIADD R24, R23, 0x7f000000 ;  /* 0x7f00000017187836 */ /* 0x000fe40000000000 */
[----:B------:R-:W-:Y:S01]  /*1d50*/  FFMA R25, R0, R25, 1 ;  /* 0x3f80000000197423 */ /* 0x000fe20000000019 */
[----:B------:R-:W-:-:S03]  /*1d60*/  FSEL R0, RZ, +INF , !P2 ;  /* 0x7f800000ff007808 */ /* 0x000fc60005000000 */
[----:B------:R-:W-:-:S04]  /*1d70*/  FMUL R25, R24, R25 ;  /* 0x0000001918197220 */ /* 0x000fc80000400000 */
[----:B------:R-:W-:Y:S01]  /*1d80*/  @!P3 FMUL R0, R26, R25 ;  /* 0x000000191a00b220 */ /* 0x000fe20000400000 */
[----:B------:R-:W-:-:S07]  /*1d90*/  @!P1 LOP3.LUT R0, R10, 0x7fffffff, RZ, 0xc0, !PT ;  /* 0x7fffffff0a009812 */ /* 0x000fce00078ec0ff */
.L_x_13:
[----:B------:R-:W-:Y:S05]  /*1da0*/  BSYNC.RECONVERGENT B0 ;  /* 0x0000000000007941 */ /* 0x000fea0003800200 */
.L_x_12:
[----:B------:R-:W0:Y:S01]  /*1db0*/  LDCU.64 UR8, c[0x0][0x380] ;  /* 0x00007000ff0877ac */ /* 0x000e220008000a00 */
[----:B------:R-:W-:-:S04]  /*1dc0*/  VIADD R17, R13, 0x29 ;  /* 0x000000290d117836 */ /* 0x000fc80000000000 */
[----:B-1----:R-:W-:-:S06]  /*1dd0*/  IMAD.WIDE.U32 R18, R17, 0x8, R18 ;  /* 0x0000000811127825 */ /* 0x002fcc00078e0012 */
[----:B------:R-:W2:Y:S01]  /*1de0*/  LDG.E.64 R18, desc[UR6][R18.64] ;  /* 0x0000000612127981 */ /* 0x000ea2000c1e1b00 */
[----:B0-----:R-:W-:-:S04]  /*1df0*/  IADD3 R24, P1, PT, R22, UR8, RZ ;  /* 0x0000000816187c10 */ /* 0x001fc8000ff3e0ff */
[----:B------:R-:W-:-:S05]  /*1e00*/  IADD3.X R25, PT, PT, R16, UR9, RZ, P1, !PT ;  /* 0x0000000910197c10 */ /* 0x000fca0008ffe4ff */
[----:B------:R-:W2:Y:S01]  /*1e10*/  LDG.E.64 R16, desc[UR6][R24.64+-0x148] ;  /* 0xfffeb80618107981 */ /* 0x000ea2000c1e1b00 */
[----:B------:R-:W0:Y:S01]  /*1e20*/  MUFU.RCP64H R23, R31 ;  /* 0x0000001f00177308 */ /* 0x000e220000001800 */
[----:B------:R-:W-:-:S06]  /*1e30*/  HFMA2 R22, -RZ, RZ, 0, 5.9604644775390625e-08 ;  /* 0x00000001ff167431 */ /* 0x000fcc00000001ff */
[----:B0-----:R-:W-:-:S08]  /*1e40*/  DFMA R26, R22, -R30, 1 ;  /* 0x3ff00000161a742b */ /* 0x001fd0000000081e */
[----:B------:R-:W-:-:S08]  /*1e50*/  DFMA R26, R26, R26, R26 ;  /* 0x0000001a1a1a722b */ /* 0x000fd0000000001a */
[----:B------:R-:W-:-:S08]  /*1e60*/  DFMA R26, R22, R26, R22 ;  /* 0x0000001a161a722b */ /* 0x000fd00000000016 */
[----:B------:R-:W-:-:S08]  /*1e70*/  DFMA R22, R26, -R30, 1 ;  /* 0x3ff000001a16742b */ /* 0x000fd0000000081e */
[----:B------:R-:W-:Y:S02]  /*1e80*/  DFMA R26, R26, R22, R26 ;  /* 0x000000161a1a722b */ /* 0x000fe4000000001a */
[----:B------:R-:W-:Y:S01]  /*1e90*/  DADD R14, R20, R14 ;  /* 0x00000000140e7229 */ /* 0x000fe2000000000e */
[----:B------:R-:W-:Y:S01]  /*1ea0*/  BSSY.RECONVERGENT B2, `(.L_x_14) ;  /* 0x0000012000027945 */ /* 0x000fe20003800200 */
[----:B--2---:R-:W-:-:S08]  /*1eb0*/  DADD R22, R18, -R16 ;  /* 0x0000000012167229 */ /* 0x004fd00000000810 */
[----:B------:R-:W-:-:S08]  /*1ec0*/  DMUL R16, R26, R22 ;  /* 0x000000161a107228 */ /* 0x000fd00000000000 */
[----:B------:R-:W-:-:S08]  /*1ed0*/  DFMA R18, R16, -R30, R22 ;  /* 0x8000001e1012722b */ /* 0x000fd00000000016 */
[----:B------:R-:W-:Y:S02]  /*1ee0*/  DFMA R16, R26, R18, R16 ;  /* 0x000000121a10722b */ /* 0x000fe40000000010 */
[----:B------:R-:W0:Y:S01]  /*1ef0*/  F2F.F64.F32 R18, R0 ;  /* 0x0000000000127310 */ /* 0x000e220000201800 */
[----:B------:R-:W-:-:S07]  /*1f00*/  FSETP.GEU.AND P2, PT, |R23|, 6.5827683646048100446e-37, PT ;  /* 0x036000001700780b */ /* 0x000fce0003f4e200 */
[----:B------:R-:W-:-:S05]  /*1f10*/  FFMA R10, RZ, R31, R17 ;  /* 0x0000001fff0a7223 */ /* 0x000fca0000000011 */
[----:B------:R-:W-:Y:S01]  /*1f20*/  FSETP.GT.AND P1, PT, |R10|, 1.469367938527859385e-39, PT ;  /* 0x001000000a00780b */ /* 0x000fe20003f24200 */
[----:B0-----:R-:W-:-:S12]  /*1f30*/  DFMA R14, R14, R74, -R18 ;  /* 0x0000004a0e0e722b */ /* 0x001fd80000000812 */
[----:B------:R-:W-:Y:S05]  /*1f40*/  @P1 BRA P2, `(.L_x_15) ;  /* 0x00000000001c1947 */ /* 0x000fea0001000000 */
[----:B------:R-:W-:Y:S01]  /*1f50*/  IMAD.MOV.U32 R18, RZ, RZ, R22 ;  /* 0x000000ffff127224 */ /* 0x000fe200078e0016 */
[----:B------:R-:W-:Y:S01]  /*1f60*/  MOV R19, R23 ;  /* 0x0000001700137202 */ /* 0x000fe20000000f00 */
[----:B------:R-:W-:Y:S01]  /*1f70*/  IMAD.MOV.U32 R76, RZ, RZ, R30 ;  /* 0x000000ffff4c7224 */ /* 0x000fe200078e001e */
[----:B------:R-:W-:Y:S02]  /*1f80*/  MOV R77, R31 ;  /* 0x0000001f004d7202 */ /* 0x000fe40000000f00 */
[----:B------:R-:W-:-:S07]  /*1f90*/  MOV R10, 0x1fb0 ;  /* 0x00001fb0000a7802 */ /* 0x000fce0000000f00 */
[----:B------:R-:W-:Y:S05]  /*1fa0*/  CALL.REL.NOINC `($__internal_1_$__cuda_sm20_div_rn_f64_full) ;  /* 0x0000001c00987944 */ /* 0x000fea0003c00000 */
[----:B------:R-:W-:-:S07]  /*1fb0*/  IMAD.MOV.U32 R16, RZ, RZ, R0 ;  /* 0x000000ffff107224 */ /* 0x000fce00078e0000 */
.L_x_15:
[----:B------:R-:W-:Y:S05]  /*1fc0*/  BSYNC.RECONVERGENT B2 ;  /* 0x0000000000027941 */ /* 0x000fea0003800200 */
.L_x_14:
[----:B------:R-:W2:Y:S04]  /*1fd0*/  LDG.E.64 R18, desc[UR6][R62.64+0x8] ;  /* 0x000008063e127981 */ /* 0x000ea8000c1e1b00 */
[----:B------:R-:W2:Y:S01]  /*1fe0*/  LDG.E.64 R22, desc[UR6][R68.64+-0x8] ;  /* 0xfffff80644167981 */ /* 0x000ea2000c1e1b00 */
[----:B------:R-:W0:Y:S01]  /*1ff0*/  MUFU.RCP64H R25, R33 ;  /* 0x0000002100197308 */ /* 0x000e220000001800 */
[----:B------:R-:W-:Y:S01]  /*2000*/  MOV R24, 0x1 ;  /* 0x0000000100187802 */ /* 0x000fe20000000f00 */
[----:B------:R-:W-:Y:S05]  /*2010*/  BSSY.RECONVERGENT B2, `(.L_x_16) ;  /* 0x0000016000027945 */ /* 0x000fea0003800200 */
[----:B0-----:R-:W-:-:S08]  /*2020*/  DFMA R26, R24, -R32, 1 ;  /* 0x3ff00000181a742b */ /* 0x001fd00000000820 */
[----:B------:R-:W-:-:S08]  /*2030*/  DFMA R26, R26, R26, R26 ;  /* 0x0000001a1a1a722b */ /* 0x000fd0000000001a */
[----:B------:R-:W-:-:S08]  /*2040*/  DFMA R26, R24, R26, R24 ;  /* 0x0000001a181a722b */ /* 0x000fd00000000018 */
[----:B------:R-:W-:-:S08]  /*2050*/  DFMA R24, R26, -R32, 1 ;  /* 0x3ff000001a18742b */ /* 0x000fd00000000820 */
[----:B------:R-:W-:Y:S02]  /*2060*/  DFMA R24, R26, R24, R26 ;  /* 0x000000181a18722b */ /* 0x000fe4000000001a */
[----:B--2---:R-:W-:-:S08]  /*2070*/  DADD R18, R18, -R22 ;  /* 0x0000000012127229 */ /* 0x004fd00000000816 */
[----:B------:R-:W-:-:S08]  /*2080*/  DMUL R22, R18, R16 ;  /* 0x0000001012167228 */ /* 0x000fd00000000000 */
[----:B------:R-:W-:Y:S02]  /*2090*/  DMUL R16, R24, R22 ;  /* 0x0000001618107228 */ /* 0x000fe40000000000 */
[----:B------:R-:W-:-:S06]  /*20a0*/  FSETP.GEU.AND P2, PT, |R23|, 6.5827683646048100446e-37, PT ;  /* 0x036000001700780b */ /* 0x000fcc0003f4e200 */
[----:B------:R-:W-:-:S08]  /*20b0*/  DFMA R18, R16, -R32, R22 ;  /* 0x800000201012722b */ /* 0x000fd00000000016 */
[----:B------:R-:W-:-:S10]  /*20c0*/  DFMA R16, R24, R18, R16 ;  /* 0x000000121810722b */ /* 0x000fd40000000010 */
[----:B------:R-:W-:-:S05]  /*20d0*/  FFMA R0, RZ, R33, R17 ;  /* 0x00000021ff007223 */ /* 0x000fca0000000011 */
[----:B------:R-:W-:-:S13]  /*20e0*/  FSETP.GT.AND P1, PT, |R0|, 1.469367938527859385e-39, PT ;  /* 0x001000000000780b */ /* 0x000fda0003f24200 */
        /* <DEDUP_REMOVED lines=8> */
.L_x_17:
[----:B------:R-:W-:Y:S05]  /*2170*/  BSYNC.RECONVERGENT B2 ;  /* 0x0000000000027941 */ /* 0x000fea0003800200 */
.L_x_16:
[----:B------:R-:W0:Y:S01]  /*2180*/  F2F.F32.F64 R20, R20 ;  /* 0x0000001400147310 */ /* 0x000e220000301000 */
[----:B------:R-:W-:Y:S01]  /*2190*/  BSSY.RECONVERGENT B0, `(.L_x_18) ;  /* 0x0000046000007945 */ /* 0x000fe20003800200 */
[----:B------:R-:W-:Y:S01]  /*21a0*/  DADD R16, R16, R16 ;  /* 0x0000000010107229 */ /* 0x000fe20000000010 */
[----:B------:R-:W-:Y:S02]  /*21b0*/  MOV R0, 0x3f800000 ;  /* 0x3f80000000007802 */ /* 0x000fe40000000f00 */
        /* <DEDUP_REMOVED lines=27> */
[C---:B------:R-:W-:Y:S01]  /*2370*/  FFMA R22, R19.reuse, R24, 0.0032181653659790754318 ;  /* 0x3b52e7db13167423 */ /* 0x040fe20000000018 */
        /* <DEDUP_REMOVED lines=12> */
[----:B------:R-:W-:-:S03]  /*2440*/  HFMA2 R21, -RZ, RZ, 0.64013671875, -15.109375 ;  /* 0x391fcb8eff157431 */ /* 0x000fc600000001ff */
[----:B------:R-:W-:-:S04]  /*2450*/  FADD R0, R25, R22 ;  /* 0x0000001619007221 */ /* 0x000fc80000000000 */
[----:B------:R-:W-:Y:S01]  /*2460*/  FMUL R19, R0, 2 ;  /* 0x4000000000137820 */ /* 0x000fe20000400000 */
[----:B------:R-:W-:-:S03]  /*2470*/  FADD R25, -R25, R0 ;  /* 0x0000000019197221 */ /* 0x000fc60000000100 */
[----:B------:R-:W0:Y:S01]  /*2480*/  FRND R10, R19 ;  /* 0x00000013000a7307 */ /* 0x000e220000201000 */
[----:B------:R-:W-:Y:S01]  /*2490*/  FADD R25, R22, -R25 ;  /* 0x8000001916197221 */ /* 0x000fe20000000000 */
[----:B------:R-:W-:Y:S01]  /*24a0*/  FFMA R0, R0, 2, -R19 ;  /* 0x4000000000007823 */ /* 0x000fe20000000813 */
[----:B------:R-:W-:-:S03]  /*24b0*/  FSETP.GT.AND P3, PT, |R19|, 152, PT ;  /* 0x431800001300780b */ /* 0x000fc60003f64200 */
[----:B------:R-:W-:Y:S01]  /*24c0*/  FFMA R25, R25, 2, R0 ;  /* 0x4000000019197823 */ /* 0x000fe20000000000 */
[----:B0-----:R-:W-:Y:S01]  /*24d0*/  FADD R0, R19, -R10 ;  /* 0x8000000a13007221 */ /* 0x001fe20000000000 */
[----:B------:R-:W-:-:S03]  /*24e0*/  FSETP.GT.AND P2, PT, R10, RZ, PT ;  /* 0x000000ff0a00720b */ /* 0x000fc60003f44000 */
[----:B------:R-:W-:Y:S01]  /*24f0*/  FADD R0, R0, R25 ;  /* 0x0000001900007221 */ /* 0x000fe20000000000 */
[----:B------:R-:W-:Y:S02]  /*2500*/  SEL R10, RZ, 0x83000000, P2 ;  /* 0x83000000ff0a7807 */ /* 0x000fe40001000000 */
[----:B------:R-:W-:Y:S01]  /*2510*/  FSETP.GEU.AND P2, PT, R19, RZ, PT ;  /* 0x000000ff1300720b */ /* 0x000fe20003f4e000 */
[----:B------:R-:W-:Y:S02]  /*2520*/  FFMA R21, R0, R21, 0.0013391353422775864601 ;  /* 0x3aaf85ed00157423 */ /* 0x000fe40000000015 */
[----:B------:R-:W-:Y:S02]  /*2530*/  VIADD R18, R10, 0x7f000000 ;  /* 0x7f0000000a127836 */ /* 0x000fe40000000000 */
[C---:B------:R-:W-:Y:S02]  /*2540*/  FFMA R23, R0.reuse, R21, 0.0096188392490148544312 ;  /* 0x3c1d985600177423 */ /* 0x040fe40000000015 */
[----:B------:R-:W0:Y:S02]  /*2550*/  F2I.NTZ R21, R19 ;  /* 0x0000001300157305 */ /* 0x000e240000203100 */
[----:B------:R-:W-:-:S04]  /*2560*/  FFMA R23, R0, R23, 0.055503588169813156128 ;  /* 0x3d6357bb00177423 */ /* 0x000fc80000000017 */
[----:B------:R-:W-:-:S04]  /*2570*/  FFMA R23, R0, R23, 0.24022644758224487305 ;  /* 0x3e75fdec00177423 */ /* 0x000fc80000000017 */
[----:B------:R-:W-:-:S04]  /*2580*/  FFMA R23, R0, R23, 0.69314718246459960938 ;  /* 0x3f31721800177423 */ /* 0x000fc80000000017 */
[----:B------:R-:W-:Y:S01]  /*2590*/  FFMA R23, R0, R23, 1 ;  /* 0x3f80000000177423 */ /* 0x000fe20000000017 */
[----:B0-----:R-:W-:Y:S02]  /*25a0*/  LEA R21, R21, -R10, 0x17 ;  /* 0x8000000a15157211 */ /* 0x001fe400078eb8ff */
[----:B------:R-:W-:Y:S01]  /*25b0*/  FSEL R0, RZ, +INF , !P2 ;  /* 0x7f800000ff007808 */ /* 0x000fe20005000000 */
[----:B------:R-:W-:-:S04]  /*25c0*/  FMUL R18, R18, R23 ;  /* 0x0000001712127220 */ /* 0x000fc80000400000 */
[----:B------:R-:W-:Y:S01]  /*25d0*/  @!P3 FMUL R0, R21, R18 ;  /* 0x000000121500b220 */ /* 0x000fe20000400000 */
[----:B------:R-:W-:-:S07]  /*25e0*/  @!P1 LOP3.LUT R0, R20, 0x7fffffff, RZ, 0xc0, !PT ;  /* 0x7fffffff14009812 */ /* 0x000fce00078ec0ff */
.L_x_19:
[----:B------:R-:W-:Y:S05]  /*25f0*/  BSYNC.RECONVERGENT B0 ;  /* 0x0000000000007941 */ /* 0x000fea0003800200 */
.L_x_18:
[----:B------:R-:W0:Y:S01]  /*2600*/  F2F.F64.F32 R18, R0 ;  /* 0x0000000000127310 */ /* 0x000e220000201800 */
[----:B------:R-:W1:Y:S01]  /*2610*/  LDCU.64 UR8, c[0x0][0x3b8] ;  /* 0x00007700ff0877ac */ /* 0x000e620008000a00 */
[----:B------:R-:W-:-:S08]  /*2620*/  DADD R14, R14, -R16 ;  /* 0x000000000e0e7229 */ /* 0x000fd00000000810 */
[----:B0-----:R-:W-:-:S08]  /*2630*/  DADD R18, R14, -R18 ;  /* 0x000000000e127229 */ /* 0x001fd00000000812 */
[----:B-1----:R-:W-:-:S07]  /*2640*/  DMUL R18, R18, UR8 ;  /* 0x0000000812127c28 */ /* 0x002fce0008000000 */
[----:B------:R1:W-:Y:S04]  /*2650*/  STG.E.64 desc[UR6][R42.64], R18 ;  /* 0x000000122a007986 */ /* 0x0003e8000c101b06 */
.L_x_7:
[----:B------:R-:W-:Y:S05]  /*2660*/  BSYNC.RECONVERGENT B1 ;  /* 0x0000000000017941 */ /* 0x000fea0003800200 */
.L_x_6:
[----:B------:R-:W-:Y:S06]  /*2670*/  BAR.SYNC.DEFER_BLOCKING 0x0 ;  /* 0x0000000000007b1d */ /* 0x000fec0000010000 */
[----:B------:R-:W-:-:S05]  /*2680*/  UMOV UR5, URZ ;  /* 0x000000ff00057c82 */ /* 0x000fca0008000000 */
.L_x_36:
[----:B0-234-:R-:W2:Y:S01]  /*2690*/  LDG.E.64 R14, desc[UR6][R50.64] ;  /* 0x00000006320e7981 */ /* 0x01dea2000c1e1b00 */
[----:B------:R-:W-:Y:S01]  /*26a0*/  UIADD3 UR5, UPT, UPT, UR5, 0x2, URZ ;  /* 0x0000000205057890 */ /* 0x000fe2000fffe0ff */
[----:B------:R-:W-:Y:S03]  /*26b0*/  BSSY.RECONVERGENT B1, `(.L_x_20) ;  /* 0x0000025000017945 */ /* 0x000fe60003800200 */
[----:B------:R-:W-:Y:S01]  /*26c0*/  UISETP.NE.AND UP1, UPT, UR5, 0x32, UPT ;  /* 0x000000320500788c */ /* 0x000fe2000bf25270 */
[----:B--2---:R0:W-:Y:S01]  /*26d0*/  STG.E.64 desc[UR6][R56.64], R14 ;  /* 0x0000000e38007986 */ /* 0x0041e2000c101b06 */
[----:B------:R-:W-:Y:S06]  /*26e0*/  BAR.SYNC.DEFER_BLOCKING 0x0 ;  /* 0x0000000000007b1d */ /* 0x000fec0000010000 */
[----:B------:R-:W-:Y:S05]  /*26f0*/  @P0 BRA `(.L_x_21) ;  /* 0x0000000000800947 */ /* 0x000fea0003800000 */
[----:B-1----:R-:W2:Y:S04]  /*2700*/  LDG.E.64 R18, desc[UR6][R58.64] ;  /* 0x000000063a127981 */ /* 0x002ea8000c1e1b00 */
[----:B------:R-:W2:Y:S04]  /*2710*/  LDG.E.64 R20, desc[UR6][R64.64+-0x148] ;  /* 0xfffeb80640147981 */ /* 0x000ea8000c1e1b00 */
[----:B0-----:R-:W3:Y:S04]  /*2720*/  LDG.E.64 R14, desc[UR6][R54.64+0x8] ;  /* 0x00000806360e7981 */ /* 0x001ee8000c1e1b00 */
[----:B------:R-:W3:Y:S01]  /*2730*/  LDG.E.64 R16, desc[UR6][R56.64+-0x8] ;  /* 0xfffff80638107981 */ /* 0x000ee2000c1e1b00 */
[----:B------:R-:W0:Y:S01]  /*2740*/  MUFU.RCP64H R23, R37 ;  /* 0x0000002500177308 */ /* 0x000e220000001800 */
[----:B------:R-:W-:Y:S01]  /*2750*/  IMAD.MOV.U32 R22, RZ, RZ, 0x1 ;  /* 0x00000001ff167424 */ /* 0x000fe200078e00ff */
[----:B------:R-:W-:Y:S05]  /*2760*/  BSSY.RECONVERGENT B2, `(.L_x_22) ;  /* 0x0000016000027945 */ /* 0x000fea0003800200 */
[----:B0-----:R-:W-:-:S08]  /*2770*/  DFMA R24, -R36, R22, 1 ;  /* 0x3ff000002418742b */ /* 0x001fd00000000116 */
[----:B------:R-:W-:-:S08]  /*2780*/  DFMA R24, R24, R24, R24 ;  /* 0x000000181818722b */ /* 0x000fd00000000018 */
[----:B------:R-:W-:Y:S02]  /*2790*/  DFMA R24, R22, R24, R22 ;  /* 0x000000181618722b */ /* 0x000fe40000000016 */
[----:B--2---:R-:W-:Y:S02]  /*27a0*/  DADD R18, R18, R20 ;  /* 0x0000000012127229 */ /* 0x004fe40000000014 */
[----:B---3--:R-:W-:-:S06]  /*27b0*/  DADD R14, R14, R16 ;  /* 0x000000000e0e7229 */ /* 0x008fcc0000000010 */
[----:B------:R-:W-:Y:S02]  /*27c0*/  DMUL R18, R38, R18 ;  /* 0x0000001226127228 */ /* 0x000fe40000000000 */
[----:B------:R-:W-:-:S06]  /*27d0*/  DFMA R16, -R36, R24, 1 ;  /* 0x3ff000002410742b */ /* 0x000fcc0000000118 */
[----:B------:R-:W-:Y:S02]  /*27e0*/  DFMA R18, R40, R14, R18 ;  /* 0x0000000e2812722b */ /* 0x000fe40000000012 */
[----:B------:R-:W-:-:S08]  /*27f0*/  DFMA R16, R24, R16, R24 ;  /* 0x000000101810722b */ /* 0x000fd00000000018 */
[----:B------:R-:W-:Y:S01]  /*2800*/  DMUL R14, R18, R16 ;  /* 0x00000010120e7228 */ /* 0x000fe20000000000 */
[----:B------:R-:W-:-:S07]  /*2810*/  FSETP.GEU.AND P2, PT, |R19|, 6.5827683646048100446e-37, PT ;  /* 0x036000001300780b */ /* 0x000fce0003f4e200 */
[----:B------:R-:W-:-:S08]  /*2820*/  DFMA R20, -R36, R14, R18 ;  /* 0x0000000e2414722b */ /* 0x000fd00000000112 */
        /* <DEDUP_REMOVED lines=8> */
[----:B------:R-:W-:-:S07]  /*28b0*/  MOV R16, R0 ;  /* 0x0000000000107202 */ /* 0x000fce0000000f00 */
.L_x_23:
[----:B------:R-:W-:Y:S05]  /*28c0*/  BSYNC.RECONVERGENT B2 ;  /* 0x0000000000027941 */ /* 0x000fea0003800200 */
.L_x_22:
[----:B------:R-:W2:Y:S02]  /*28d0*/  LDG.E.64 R14, desc[UR6][R42.64] ;  /* 0x000000062a0e7981 */ /* 0x000ea4000c1e1b00 */
[----:B--2---:R-:W-:-:S07]  /*28e0*/  DFMA R14, R34, -R14, R16 ;  /* 0x8000000e220e722b */ /* 0x004fce0000000010 */
[----:B------:R2:W-:Y:S04]  /*28f0*/  STG.E.64 desc[UR6][R48.64], R14 ;  /* 0x0000000e30007986 */ /* 0x0005e8000c101b06 */
.L_x_21:
[----:B------:R-:W-:Y:S05]  /*2900*/  BSYNC.RECONVERGENT B1 ;  /* 0x0000000000017941 */ /* 0x000fea0003800200 */
.L_x_20:
[----:B------:R-:W-:Y:S01]  /*2910*/  BAR.SYNC.DEFER_BLOCKING 0x0 ;  /* 0x0000000000007b1d */ /* 0x000fe20000010000 */
[----:B------:R-:W-:Y:S02]  /*2920*/  ISETP.NE.AND P1, PT, R12, RZ, PT ;  /* 0x000000ff0c00720c */ /* 0x000fe40003f25270 */
[----:B------:R-:W-:-:S03]  /*2930*/  ISETP.NE.AND P2, PT, R11, RZ, PT ;  /* 0x000000ff0b00720c */ /* 0x000fc60003f45270 */
[----:B------:R-:W-:Y:S08]  /*2940*/  BSSY.RECONVERGENT B0, `(.L_x_24) ;  /* 0x0000006000007945 */ /* 0x000ff00003800200 */
[----:B------:R-:W-:Y:S05]  /*2950*/  @P1 BRA `(.L_x_25) ;  /* 0x0000000000101947 */ /* 0x000fea0003800000 */
[----:B0-2---:R-:W2:Y:S04]  /*2960*/  LDG.E.64 R14, desc[UR6][R52.64+0x138] ;  /* 0x00013806340e7981 */ /* 0x005ea8000c1e1b00 */
[----:B------:R-:W3:Y:S04]  /*2970*/  LDG.E.64 R16, desc[UR6][R52.64+0x8] ;  /* 0x0000080634107981 */ /* 0x000ee8000c1e1b00 */
[----:B--2---:R4:W-:Y:S04]  /*2980*/  STG.E.64 desc[UR6][R52.64+0x140], R14 ;  /* 0x0001400e34007986 */ /* 0x0049e8000c101b06 */
[----:B---3--:R4:W-:Y:S02]  /*2990*/  STG.E.64 desc[UR6][R52.64], R16 ;  /* 0x0000001034007986 */ /* 0x0089e4000c101b06 */
.L_x_25:
[----:B------:R-:W-:Y:S05]  /*29a0*/  BSYNC.RECONVERGENT B0 ;  /* 0x0000000000007941 */ /* 0x000fea0003800200 */
.L_x_24:
[----:B------:R-:W-:Y:S06]  /*29b0*/  BAR.SYNC.DEFER_BLOCKING 0x0 ;  /* 0x0000000000007b1d */ /* 0x000fec0000010000 */
[----:B------:R-:W-:Y:S04]  /*29c0*/  BSSY.RECONVERGENT B0, `(.L_x_26) ;  /* 0x0000005000007945 */ /* 0x000fe80003800200 */
[----:B------:R-:W-:Y:S05]  /*29d0*/  @P2 BRA `(.L_x_27) ;  /* 0x00000000000c2947 */ /* 0x000fea0003800000 */
[----:B0-2-4-:R-:W2:Y:S04]  /*29e0*/  LDG.E.64 R14, desc[UR6][R46.64+0x148] ;  /* 0x000148062e0e7981 */ /* 0x015ea8000c1e1b00 */
[----:B------:R3:W-:Y:S04]  /*29f0*/  STG.E.64 desc[UR6][R46.64+0x3340], RZ ;  /* 0x003340ff2e007986 */ /* 0x0007e8000c101b06 */
[----:B--2---:R3:W-:Y:S02]  /*2a00*/  STG.E.64 desc[UR6][R46.64], R14 ;  /* 0x0000000e2e007986 */ /* 0x0047e4000c101b06 */
.L_x_27:
[----:B------:R-:W-:Y:S05]  /*2a10*/  BSYNC.RECONVERGENT B0 ;  /* 0x0000000000007941 */ /* 0x000fea0003800200 */
.L_x_26:
[----:B------:R-:W-:Y:S06]  /*2a20*/  BAR.SYNC.DEFER_BLOCKING 0x0 ;  /* 0x0000000000007b1d */ /* 0x000fec0000010000 */
[----:B0-234-:R-:W2:Y:S01]  /*2a30*/  LDG.E.64 R14, desc[UR6][R50.64] ;  /* 0x00000006320e7981 */ /* 0x01dea2000c1e1b00 */
[----:B------:R-:W-:Y:S03]  /*2a40*/  BSSY.RECONVERGENT B1, `(.L_x_28) ;  /* 0x0000024000017945 */ /* 0x000fe60003800200 */
        /* <DEDUP_REMOVED lines=31> */
.L_x_31:
[----:B------:R-:W-:Y:S05]  /*2c40*/  BSYNC.RECONVERGENT B2 ;  /* 0x0000000000027941 */ /* 0x000fea0003800200 */
.L_x_30:
[----:B------:R-:W2:Y:S02]  /*2c50*/  LDG.E.64 R14, desc[UR6][R42.64] ;  /* 0x000000062a0e7981 */ /* 0x000ea4000c1e1b00 */
[----:B--2---:R-:W-:-:S07]  /*2c60*/  DFMA R14, R34, -R14, R16 ;  /* 0x8000000e220e722b */ /* 0x004fce0000000010 */
[----:B------:R2:W-:Y:S04]  /*2c70*/  STG.E.64 desc[UR6][R48.64], R14 ;  /* 0x0000000e30007986 */ /* 0x0005e8000c101b06 */
.L_x_29:
[----:B------:R-:W-:Y:S05]  /*2c80*/  BSYNC.RECONVERGENT B1 ;  /* 0x0000000000017941 */ /* 0x000fea0003800200 */
.L_x_28:
[----:B------:R-:W-:Y:S01]  /*2c90*/  BAR.SYNC.DEFER_BLOCKING 0x0 ;  /* 0x0000000000007b1d */ /* 0x000fe20000010000 */
[----:B------:R-:W-:-:S05]  /*2ca0*/  ISETP.NE.AND P1, PT, R12, RZ, PT ;  /* 0x000000ff0c00720c */ /* 0x000fca0003f25270 */
[----:B------:R-:W-:Y:S08]  /*2cb0*/  BSSY.RECONVERGENT B0, `(.L_x_32) ;  /* 0x0000006000007945 */ /* 0x000ff00003800200 */
[----:B------:R-:W-:Y:S05]  /*2cc0*/  @P1 BRA `(.L_x_33) ;  /* 0x0000000000101947 */ /* 0x000fea0003800000 */
[----:B0-2---:R-:W2:Y:S04]  /*2cd0*/  LDG.E.64 R14, desc[UR6][R52.64+0x138] ;  /* 0x00013806340e7981 */ /* 0x005ea8000c1e1b00 */
[----:B------:R-:W3:Y:S04]  /*2ce0*/  LDG.E.64 R16, desc[UR6][R52.64+0x8] ;  /* 0x0000080634107981 */ /* 0x000ee8000c1e1b00 */
[----:B--2---:R4:W-:Y:S04]  /*2cf0*/  STG.E.64 desc[UR6][R52.64+0x140], R14 ;  /* 0x0001400e34007986 */ /* 0x0049e8000c101b06 */
[----:B---3--:R4:W-:Y:S02]  /*2d00*/  STG.E.64 desc[UR6][R52.64], R16 ;  /* 0x0000001034007986 */ /* 0x0089e4000c101b06 */
.L_x_33:
[----:B------:R-:W-:Y:S05]  /*2d10*/  BSYNC.RECONVERGENT B0 ;  /* 0x0000000000007941 */ /* 0x000fea0003800200 */
.L_x_32:
[----:B------:R-:W-:Y:S01]  /*2d20*/  BAR.SYNC.DEFER_BLOCKING 0x0 ;  /* 0x0000000000007b1d */ /* 0x000fe20000010000 */
[----:B------:R-:W-:-:S05]  /*2d30*/  ISETP.NE.AND P1, PT, R11, RZ, PT ;  /* 0x000000ff0b00720c */ /* 0x000fca0003f25270 */
[----:B------:R-:W-:Y:S08]  /*2d40*/  BSSY.RECONVERGENT B0, `(.L_x_34) ;  /* 0x0000005000007945 */ /* 0x000ff00003800200 */
[----:B------:R-:W-:Y:S05]  /*2d50*/  @P1 BRA `(.L_x_35) ;  /* 0x00000000000c1947 */ /* 0x000fea0003800000 */
[----:B0-2-4-:R-:W2:Y:S04]  /*2d60*/  LDG.E.64 R14, desc[UR6][R46.64+0x148] ;  /* 0x000148062e0e7981 */ /* 0x015ea8000c1e1b00 */
[----:B------:R3:W-:Y:S04]  /*2d70*/  STG.E.64 desc[UR6][R46.64+0x3340], RZ ;  /* 0x003340ff2e007986 */ /* 0x0007e8000c101b06 */
[----:B--2---:R3:W-:Y:S02]  /*2d80*/  STG.E.64 desc[UR6][R46.64], R14 ;  /* 0x0000000e2e007986 */ /* 0x0047e4000c101b06 */
.L_x_35:
[----:B------:R-:W-:Y:S05]  /*2d90*/  BSYNC.RECONVERGENT B0 ;  /* 0x0000000000007941 */ /* 0x000fea0003800200 */
.L_x_34:
[----:B------:R-:W-:Y:S06]  /*2da0*/  BAR.SYNC.DEFER_BLOCKING 0x0 ;  /* 0x0000000000007b1d */ /* 0x000fec0000010000 */
[----:B------:R-:W-:Y:S05]  /*2db0*/  BRA.U UP1, `(.L_x_36) ;  /* 0xfffffff901347547 */ /* 0x000fea000b83ffff */
[----:B------:R-:W-:Y:S06]  /*2dc0*/  BAR.SYNC.DEFER_BLOCKING 0x0 ;  /* 0x0000000000007b1d */ /* 0x000fec0000010000 */
[----:B------:R-:W-:Y:S04]  /*2dd0*/  BSSY.RECONVERGENT B1, `(.L_x_37) ;  /* 0x00000ba000017945 */ /* 0x000fe80003800200 */
[----:B------:R-:W-:Y:S05]  /*2de0*/  @P0 BRA `(.L_x_38) ;  /* 0x0000000800e00947 */ /* 0x000fea0003800000 */
[----:B------:R-:W5:Y:S01]  /*2df0*/  LDC.64 R28, c[0x0][0x398] ;  /* 0x0000e600ff1c7b82 */ /* 0x000f620000000a00 */
[----:B0-234-:R-:W-:Y:S01]  /*2e00*/  IMAD R15, R11, 0x29, RZ ;  /* 0x000000290b0f7824 */ /* 0x01dfe200078e02ff */
[----:B------:R-:W0:Y:S03]  /*2e10*/  LDCU UR5, c[0x0][0x3d4] ;  /* 0x00007a80ff0577ac */ /* 0x000e260008000800 */
[----:B------:R-:W-:-:S03]  /*2e20*/  IMAD.IADD R13, R15, 0x1, R12 ;  /* 0x000000010f0d7824 */ /* 0x000fc600078e020c */
[----:B------:R-:W1:Y:S01]  /*2e30*/  LDC.64 R22, c[0x0][0x3d0] ;  /* 0x0000f400ff167b82 */ /* 0x000e620000000a00 */
[----:B------:R-:W-:Y:S01]  /*2e40*/  MOV R16, 0x1 ;  /* 0x0000000100107802 */ /* 0x000fe20000000f00 */
[----:B------:R-:W2:Y:S01]  /*2e50*/  LDCU.64 UR8, c[0x0][0x3c8] ;  /* 0x00007900ff0877ac */ /* 0x000ea20008000a00 */
[----:B-----5:R-:W-:-:S05]  /*2e60*/  IMAD.WIDE.U32 R28, R13, 0x8, R28 ;  /* 0x000000080d1c7825 */ /* 0x020fca00078e001c */
[----:B------:R-:W2:Y:S01]  /*2e70*/  LDG.E.64 R26, desc[UR6][R28.64] ;  /* 0x000000061c1a7981 */ /* 0x000ea2000c1e1b00 */
[----:B0-----:R-:W1:Y:S01]  /*2e80*/  MUFU.RCP64H R17, UR5 ;  /* 0x0000000500117d08 */ /* 0x001e620008001800 */
[----:B------:R-:W-:Y:S01]  /*2e90*/  BSSY.RECONVERGENT B2, `(.L_x_39) ;  /* 0x0000014000027945 */ /* 0x000fe20003800200 */
[----:B-1----:R-:W-:-:S08]  /*2ea0*/  DFMA R18, R16, -R22, 1 ;  /* 0x3ff000001012742b */ /* 0x002fd00000000816 */
[----:B------:R-:W-:-:S08]  /*2eb0*/  DFMA R18, R18, R18, R18 ;  /* 0x000000121212722b */ /* 0x000fd00000000012 */
[----:B------:R-:W-:-:S08]  /*2ec0*/  DFMA R16, R16, R18, R16 ;  /* 0x000000121010722b */ /* 0x000fd00000000010 */
[----:B------:R-:W-:-:S08]  /*2ed0*/  DFMA R20, R16, -R22, 1 ;  /* 0x3ff000001014742b */ /* 0x000fd00000000816 */
[----:B------:R-:W-:Y:S02]  /*2ee0*/  DFMA R16, R16, R20, R16 ;  /* 0x000000141010722b */ /* 0x000fe40000000010 */
[----:B--2---:R-:W-:-:S08]  /*2ef0*/  DMUL R18, R26, UR8 ;  /* 0x000000081a127c28 */ /* 0x004fd00008000000 */
[----:B------:R-:W-:Y:S02]  /*2f00*/  DMUL R20, R18, R16 ;  /* 0x0000001012147228 */ /* 0x000fe40000000000 */
[----:B------:R-:W-:-:S06]  /*2f10*/  FSETP.GEU.AND P2, PT, |R19|, 6.5827683646048100446e-37, PT ;  /* 0x036000001300780b */ /* 0x000fcc0003f4e200 */
[----:B------:R-:W-:-:S08]  /*2f20*/  DFMA R22, R20, -R22, R18 ;  /* 0x800000161416722b */ /* 0x000fd00000000012 */
[----:B------:R-:W-:-:S10]  /*2f30*/  DFMA R16, R16, R22, R20 ;  /* 0x000000161010722b */ /* 0x000fd40000000014 */
[----:B------:R-:W-:-:S05]  /*2f40*/  FFMA R0, RZ, UR5, R17 ;  /* 0x00000005ff007c23 */ /* 0x000fca0008000011 */
[----:B------:R-:W-:-:S13]  /*2f50*/  FSETP.GT.AND P1, PT, |R0|, 1.469367938527859385e-39, PT ;  /* 0x001000000000780b */ /* 0x000fda0003f24200 */
[----:B------:R-:W-:Y:S05]  /*2f60*/  @P1 BRA P2, `(.L_x_40) ;  /* 0x0000000000181947 */ /* 0x000fea0001000000 */
[----:B------:R-:W0:Y:S01]  /*2f70*/  LDCU.64 UR8, c[0x0][0x3d0] ;  /* 0x00007a00ff0877ac */ /* 0x000e220008000a00 */
[----:B------:R-:W-:Y:S01]  /*2f80*/  MOV R10, 0x2fc0 ;  /* 0x00002fc0000a7802 */ /* 0x000fe20000000f00 */
[----:B0-----:R-:W-:Y:S01]  /*2f90*/  IMAD.U32 R76, RZ, RZ, UR8 ;  /* 0x00000008ff4c7e24 */ /* 0x001fe2000f8e00ff */
[----:B------:R-:W-:-:S07]  /*2fa0*/  MOV R77, UR9 ;  /* 0x00000009004d7c02 */ /* 0x000fce0008000f00 */
[----:B------:R-:W-:Y:S05]  /*2fb0*/  CALL.REL.NOINC `($__internal_1_$__cuda_sm20_div_rn_f64_full) ;  /* 0x0000000c00947944 */ /* 0x000fea0003c00000 */
[----:B------:R-:W-:-:S07]  /*2fc0*/  IMAD.MOV.U32 R16, RZ, RZ, R0 ;  /* 0x000000ffff107224 */ /* 0x000fce00078e0000 */
.L_x_40:
[----:B------:R-:W-:Y:S05]  /*2fd0*/  BSYNC.RECONVERGENT B2 ;  /* 0x0000000000027941 */ /* 0x000fea0003800200 */
.L_x_39:
[----:B------:R-:W0:Y:S01]  /*2fe0*/  LDC.64 R24, c[0x0][0x3a0] ;  /* 0x0000e800ff187b82 */ /* 0x000e220000000a00 */
[----:B------:R-:W2:Y:S01]  /*2ff0*/  LDG.E.64 R22, desc[UR6][R70.64+-0x8] ;  /* 0xfffff80646167981 */ /* 0x000ea2000c1e1b00 */
[----:B------:R-:W1:Y:S06]  /*3000*/  LDCU UR5, c[0x0][0x3dc] ;  /* 0x00007b80ff0577ac */ /* 0x000e6c0008000800 */
[----:B------:R-:W3:Y:S01]  /*3010*/  LDC.64 R78, c[0x0][0x3d8] ;  /* 0x0000f600ff4e7b82 */ /* 0x000ee20000000a00 */
[----:B------:R-:W-:Y:S01]  /*3020*/  MOV R18, 0x1 ;  /* 0x0000000100127802 */ /* 0x000fe20000000f00 */
[----:B------:R-:W4:Y:S01]  /*3030*/  LDCU.64 UR8, c[0x0][0x3c8] ;  /* 0x00007900ff0877ac */ /* 0x000f220008000a00 */
[----:B0-----:R-:W-:-:S05]  /*3040*/  IMAD.WIDE.U32 R24, R13, 0x8, R24 ;  /* 0x000000080d187825 */ /* 0x001fca00078e0018 */
[----:B------:R-:W4:Y:S01]  /*3050*/  LDG.E.64 R76, desc[UR6][R24.64] ;  /* 0x00000006184c7981 */ /* 0x000f22000c1e1b00 */
[----:B-1----:R-:W3:Y:S02]  /*3060*/  MUFU.RCP64H R19, UR5 ;  /* 0x0000000500137d08 */ /* 0x002ee40008001800 */
[----:B---3--:R-:W-:-:S08]  /*3070*/  DFMA R20, R18, -R78, 1 ;  /* 0x3ff000001214742b */ /* 0x008fd0000000084e */
[----:B------:R-:W-:-:S08]  /*3080*/  DFMA R20, R20, R20, R20 ;  /* 0x000000141414722b */ /* 0x000fd00000000014 */
[----:B------:R-:W-:-:S08]  /*3090*/  DFMA R20, R18, R20, R18 ;  /* 0x000000141214722b */ /* 0x000fd00000000012 */
[----:B------:R-:W-:-:S08]  /*30a0*/  DFMA R18, R20, -R78, 1 ;  /* 0x3ff000001412742b */ /* 0x000fd0000000084e */
[----:B------:R-:W-:Y:S01]  /*30b0*/  DFMA R18, R20, R18, R20 ;  /* 0x000000121412722b */ /* 0x000fe20000000014 */
[----:B------:R-:W-:Y:S01]  /*30c0*/  BSSY.RECONVERGENT B2, `(.L_x_41) ;  /* 0x0000014000027945 */ /* 0x000fe20003800200 */
[----:B----4-:R-:W-:-:S08]  /*30d0*/  DMUL R76, R76, UR8 ;  /* 0x000000084c4c7c28 */ /* 0x010fd00008000000 */
[----:B------:R-:W-:-:S08]  /*30e0*/  DMUL R20, R76, R18 ;  /* 0x000000124c147228 */ /* 0x000fd00000000000 */
[----:B------:R-:W-:-:S08]  /*30f0*/  DFMA R78, R20, -R78, R76 ;  /* 0x8000004e144e722b */ /* 0x000fd0000000004c */
[----:B------:R-:W-:Y:S01]  /*3100*/  DFMA R18, R18, R78, R20 ;  /* 0x0000004e1212722b */ /* 0x000fe20000000014 */
[----:B------:R-:W-:-:S09]  /*3110*/  FSETP.GEU.AND P2, PT, |R77|, 6.5827683646048100446e-37, PT ;  /* 0x036000004d00780b */ /* 0x000fd20003f4e200 */
[----:B------:R-:W-:-:S05]  /*3120*/  FFMA R0, RZ, UR5, R19 ;  /* 0x00000005ff007c23 */ /* 0x000fca0008000013 */
[----:B------:R-:W-:Y:S01]  /*3130*/  FSETP.GT.AND P1, PT, |R0|, 1.469367938527859385e-39, PT ;  /* 0x001000000000780b */ /* 0x000fe20003f24200 */
[----:B--2---:R-:W-:-:S08]  /*3140*/  DADD R20, R26, -R22 ;  /* 0x000000001a147229 */ /* 0x004fd00000000816 */
[----:B------:R-:W-:-:S04]  /*3150*/  DFMA R20, R20, -R16, R26 ;  /* 0x800000101414722b */ /* 0x000fc8000000001a */
[----:B------:R-:W-:Y:S07]  /*3160*/  @P1 BRA P2, `(.L_x_42) ;  /* 0x0000000000241947 */ /* 0x000fee0001000000 */
[----:B------:R-:W0:Y:S01]  /*3170*/  LDCU.64 UR8, c[0x0][0x3d8] ;  /* 0x00007b00ff0877ac */ /* 0x000e220008000a00 */
[----:B------:R-:W-:Y:S01]  /*3180*/  IMAD.MOV.U32 R18, RZ, RZ, R76 ;  /* 0x000000ffff127224 */ /* 0x000fe200078e004c */
[----:B------:R-:W-:Y:S02]  /*3190*/  MOV R19, R77 ;  /* 0x0000004d00137202 */ /* 0x000fe40000000f00 */
[----:B------:R-:W-:Y:S01]  /*31a0*/  MOV R10, 0x31e0 ;  /* 0x000031e0000a7802 */ /* 0x000fe20000000f00 */
[----:B0-----:R-:W-:Y:S01]  /*31b0*/  IMAD.U32 R76, RZ, RZ, UR8 ;  /* 0x00000008ff4c7e24 */ /* 0x001fe2000f8e00ff */
[----:B------:R-:W-:-:S07]  /*31c0*/  MOV R77, UR9 ;  /* 0x00000009004d7c02 */ /* 0x000fce0008000f00 */
[----:B------:R-:W-:Y:S05]  /*31d0*/  CALL.REL.NOINC `($__internal_1_$__cuda_sm20_div_rn_f64_full) ;  /* 0x0000000c000c7944 */ /* 0x000fea0003c00000 */
[----:B------:R-:W-:Y:S01]  /*31e0*/  IMAD.MOV.U32 R18, RZ, RZ, R0 ;  /* 0x000000ffff127224 */ /* 0x000fe200078e0000 */
[----:B------:R-:W-:-:S07]  /*31f0*/  MOV R19, R17 ;  /* 0x0000001100137202 */ /* 0x000fce0000000f00 */
.L_x_42:
[----:B------:R-:W-:Y:S05]  /*3200*/  BSYNC.RECONVERGENT B2 ;  /* 0x0000000000027941 */ /* 0x000fea0003800200 */
.L_x_41:
[----:B------:R-:W0:Y:S01]  /*3210*/  LDC.64 R88, c[0x0][0x398] ;  /* 0x0000e600ff587b82 */ /* 0x000e220000000a00 */
[----:B------:R-:W1:Y:S01]  /*3220*/  LDCU.64 UR8, c[0x0][0x398] ;  /* 0x00007300ff0877ac */ /* 0x000e620008000a00 */
[----:B------:R-:W-:Y:S01]  /*3230*/  IADD3 R16, P1, PT, R15, R12, RZ ;  /* 0x0000000c0f107210 */ /* 0x000fe20007f3e0ff */
[----:B------:R-:W2:Y:S01]  /*3240*/  LDG.E.64 R84, desc[UR6][R28.64+0x8] ;  /* 0x000008061c547981 */ /* 0x000ea2000c1e1b00 */
[----:B------:R-:W-:-:S03]  /*3250*/  IADD3 R15, PT, PT, R13, 0x29, RZ ;  /* 0x000000290d0f7810 */ /* 0x000fc60007ffe0ff */
[----:B------:R-:W3:Y:S01]  /*3260*/  LDG.E.64 R80, desc[UR6][R48.64+0x8] ;  /* 0x0000080630507981 */ /* 0x000ee2000c1e1b00 */
[----:B------:R-:W-:Y:S01]  /*3270*/  IMAD.SHL.U32 R14, R16, 0x8, RZ ;  /* 0x00000008100e7824 */ /* 0x000fe200078e00ff */
[----:B------:R-:W-:Y:S02]  /*3280*/  LEA.HI.X.SX32 R17, R12, RZ, 0x1, P1 ;  /* 0x000000ff0c117211 */ /* 0x000fe400008f0eff */
[----:B------:R-:W3:Y:S01]  /*3290*/  LDG.E.64 R76, desc[UR6][R50.64+-0x8] ;  /* 0xfffff806324c7981 */ /* 0x000ee2000c1e1b00 */
[----:B------:R-:W-:Y:S01]  /*32a0*/  DADD R86, R26, R26 ;  /* 0x000000001a567229 */ /* 0x000fe2000000001a */
[----:B------:R-:W-:Y:S01]  /*32b0*/  SHF.L.U64.HI R16, R16, 0x3, R17 ;  /* 0x0000000310107819 */ /* 0x000fe20000010211 */
[----:B------:R-:W4:Y:S01]  /*32c0*/  LDCU UR5, c[0x0][0x3d4] ;  /* 0x00007a80ff0577ac */ /* 0x000f220008000800 */
[----:B-1----:R-:W-:-:S04]  /*32d0*/  IADD3 R82, P1, PT, R14, UR8, RZ ;  /* 0x000000080e527c10 */ /* 0x002fc8000ff3e0ff */
[----:B------:R-:W-:Y:S01]  /*32e0*/  IADD3.X R83, PT, PT, R16, UR9, RZ, P1, !PT ;  /* 0x0000000910537c10 */ /* 0x000fe20008ffe4ff */
[----:B0-----:R-:W-:Y:S01]  /*32f0*/  IMAD.WIDE.U32 R88, R15, 0x8, R88 ;  /* 0x000000080f587825 */ /* 0x001fe200078e0058 */
[----:B------:R-:W0:Y:S04]  /*3300*/  LDCU.128 UR8, c[0x0][0x3c0] ;  /* 0x00007800ff0877ac */ /* 0x000e280008000c00 */
[----:B------:R-:W4:Y:S04]  /*3310*/  LDG.E.64 R78, desc[UR6][R88.64] ;  /* 0x00000006584e7981 */ /* 0x000f28000c1e1b00 */
[----:B------:R-:W4:Y:S01]  /*3320*/  LDG.E.64 R82, desc[UR6][R82.64+-0x148] ;  /* 0xfffeb80652527981 */ /* 0x000f22000c1e1b00 */
[----:B--2---:R-:W-:-:S02]  /*3330*/  DADD R84, R84, -R86 ;  /* 0x0000000054547229 */ /* 0x004fc40000000856 */
[----:B---3--:R-:W-:-:S06]  /*3340*/  DADD R76, R80, -R76 ;  /* 0x00000000504c7229 */ /* 0x008fcc000000084c */
[----:B------:R-:W-:Y:S01]  /*3350*/  DADD R84, R22, R84 ;  /* 0x0000000016547229 */ /* 0x000fe20000000054 */
[----:B------:R-:W1:Y:S01]  /*3360*/  LDC.64 R22, c[0x0][0x3d0] ;  /* 0x0000f400ff167b82 */ /* 0x000e620000000a00 */
[----:B----4-:R-:W-:Y:S02]  /*3370*/  DADD R78, -R86, R78 ;  /* 0x00000000564e7229 */ /* 0x010fe4000000014e */
[----:B------:R-:W-:-:S06]  /*3380*/  DADD R26, R26, -R82 ;  /* 0x000000001a1a7229 */ /* 0x000fcc0000000852 */
[----:B------:R-:W-:Y:S02]  /*3390*/  DADD R78, R82, R78 ;  /* 0x00000000524e7229 */ /* 0x000fe4000000004e */
[----:B------:R-:W-:-:S06]  /*33a0*/  DFMA R20, R26, -R18, R20 ;  /* 0x800000121a14722b */ /* 0x000fcc0000000014 */
[----:B------:R-:W-:Y:S02]  /*33b0*/  DMUL R78, R78, R2 ;  /* 0x000000024e4e7228 */ /* 0x000fe40000000000 */
[----:B------:R-:W-:-:S06]  /*33c0*/  DFMA R20, R76, -R8, R20 ;  /* 0x800000084c14722b */ /* 0x000fcc0000000014 */
[----:B------:R-:W-:-:S08]  /*33d0*/  DFMA R78, R84, R4, R78 ;  /* 0x00000004544e722b */ /* 0x000fd0000000004e */
[----:B0-----:R-:W-:-:S07]  /*33e0*/  DFMA R20, R78, UR8, R20 ;  /* 0x000000084e147c2b */ /* 0x001fce0008000014 */
[----:B------:R0:W-:Y:S04]  /*33f0*/  STG.E.64 desc[UR6][R44.64], R20 ;  /* 0x000000142c007986 */ /* 0x0001e8000c101b06 */
[----:B------:R-:W2:Y:S04]  /*3400*/  LDG.E.64 R28, desc[UR6][R28.64] ;  /* 0x000000061c1c7981 */ /* 0x000ea8000c1e1b00 */
[----:B------:R3:W5:Y:S01]  /*3410*/  LDG.E.64 R26, desc[UR6][R24.64] ;  /* 0x00000006181a7981 */ /* 0x000762000c1e1b00 */
[----:B------:R-:W1:Y:S01]  /*3420*/  MUFU.RCP64H R19, UR5 ;  /* 0x0000000500137d08 */ /* 0x000e620008001800 */
[----:B------:R-:W-:-:S06]  /*3430*/  IMAD.MOV.U32 R18, RZ, RZ, 0x1 ;  /* 0x00000001ff127424 */ /* 0x000fcc00078e00ff */
[----:B-1----:R-:W-:-:S08]  /*3440*/  DFMA R76, R18, -R22, 1 ;  /* 0x3ff00000124c742b */ /* 0x002fd00000000816 */
[----:B------:R-:W-:-:S08]  /*3450*/  DFMA R76, R76, R76, R76 ;  /* 0x0000004c4c4c722b */ /* 0x000fd0000000004c */
[----:B------:R-:W-:-:S08]  /*3460*/  DFMA R76, R18, R76, R18 ;  /* 0x0000004c124c722b */ /* 0x000fd00000000012 */
[----:B------:R-:W-:-:S08]  /*3470*/  DFMA R18, R76, -R22, 1 ;  /* 0x3ff000004c12742b */ /* 0x000fd00000000816 */
[----:B------:R-:W-:Y:S01]  /*3480*/  DFMA R76, R76, R18, R76 ;  /* 0x000000124c4c722b */ /* 0x000fe2000000004c */
[----:B------:R-:W-:Y:S01]  /*3490*/  BSSY.RECONVERGENT B2, `(.L_x_43) ;  /* 0x0000010000027945 */ /* 0x000fe20003800200 */
[----:B--2---:R-:W-:-:S08]  /*34a0*/  DMUL R18, R28, UR10 ;  /* 0x0000000a1c127c28 */ /* 0x004fd00008000000 */
[----:B0-----:R-:W-:-:S08]  /*34b0*/  DMUL R20, R76, R18 ;  /* 0x000000124c147228 */ /* 0x001fd00000000000 */
[----:B------:R-:W-:-:S08]  /*34c0*/  DFMA R22, R20, -R22, R18 ;  /* 0x800000161416722b */ /* 0x000fd00000000012 */
[----:B------:R-:W-:Y:S01]  /*34d0*/  DFMA R20, R76, R22, R20 ;  /* 0x000000164c14722b */ /* 0x000fe20000000014 */
[----:B------:R-:W-:-:S09]  /*34e0*/  FSETP.GEU.AND P2, PT, |R19|, 6.5827683646048100446e-37, PT ;  /* 0x036000001300780b */ /* 0x000fd20003f4e200 */
[----:B------:R-:W-:-:S05]  /*34f0*/  FFMA R0, RZ, UR5, R21 ;  /* 0x00000005ff007c23 */ /* 0x000fca0008000015 */
[----:B------:R-:W-:-:S13]  /*3500*/  FSETP.GT.AND P1, PT, |R0|, 1.469367938527859385e-39, PT ;  /* 0x001000000000780b */ /* 0x000fda0003f24200 */
[----:B---3--:R-:W-:Y:S05]  /*3510*/  @P1 BRA P2, `(.L_x_44) ;  /* 0x00000000001c1947 */ /* 0x008fea0001000000 */
[----:B------:R-:W0:Y:S01]  /*3520*/  LDCU.64 UR8, c[0x0][0x3d0] ;  /* 0x00007a00ff0877ac */ /* 0x000e220008000a00 */
[----:B------:R-:W-:Y:S02]  /*3530*/  MOV R10, 0x3570 ;  /* 0x00003570000a7802 */ /* 0x000fe40000000f00 */
[----:B0-----:R-:W-:Y:S01]  /*3540*/  MOV R76, UR8 ;  /* 0x00000008004c7c02 */ /* 0x001fe20008000f00 */
[----:B------:R-:W-:-:S07]  /*3550*/  IMAD.U32 R77, RZ, RZ, UR9 ;  /* 0x00000009ff4d7e24 */ /* 0x000fce000f8e00ff */
[----:B-----5:R-:W-:Y:S05]  /*3560*/  CALL.REL.NOINC `($__internal_1_$__cuda_sm20_div_rn_f64_full) ;  /* 0x0000000800287944 */ /* 0x020fea0003c00000 */
[----:B------:R-:W-:Y:S01]  /*3570*/  MOV R20, R0 ;  /* 0x0000000000147202 */ /* 0x000fe20000000f00 */
[----:B------:R-:W-:-:S07]  /*3580*/  IMAD.MOV.U32 R21, RZ, RZ, R17 ;  /* 0x000000ffff157224 */ /* 0x000fce00078e0011 */
.L_x_44:
[----:B------:R-:W-:Y:S05]  /*3590*/  BSYNC.RECONVERGENT B2 ;  /* 0x0000000000027941 */ /* 0x000fea0003800200 */
.L_x_43:
[----:B------:R-:W2:Y:S01]  /*35a0*/  LDG.E.64 R22, desc[UR6][R66.64+-0x8] ;  /* 0xfffff80642167981 */ /* 0x000ea2000c1e1b00 */
[----:B------:R-:W0:Y:S01]  /*35b0*/  LDCU UR5, c[0x0][0x3dc] ;  /* 0x00007b80ff0577ac */ /* 0x000e220008000800 */
[----:B------:R-:W1:Y:S01]  /*35c0*/  LDC.64 R76, c[0x0][0x3d8] ;  /* 0x0000f600ff4c7b82 */ /* 0x000e620000000a00 */
[----:B------:R-:W-:Y:S01]  /*35d0*/  HFMA2 R18, -RZ, RZ, 0, 5.9604644775390625e-08 ;  /* 0x00000001ff127431 */ /* 0x000fe200000001ff */
[----:B------:R-:W-:Y:S01]  /*35e0*/  BSSY.RECONVERGENT B2, `(.L_x_45) ;  /* 0x000001b000027945 */ /* 0x000fe20003800200 */
[----:B------:R-:W3:Y:S01]  /*35f0*/  LDCU.64 UR8, c[0x0][0x3c8] ;  /* 0x00007900ff0877ac */ /* 0x000ee20008000a00 */
[----:B0-----:R-:W1:Y:S03]  /*3600*/  MUFU.RCP64H R19, UR5 ;  /* 0x0000000500137d08 */ /* 0x001e660008001800 */
[----:B-1----:R-:W-:-:S08]  /*3610*/  DFMA R28, R18, -R76, 1 ;  /* 0x3ff00000121c742b */ /* 0x002fd0000000084c */
[----:B------:R-:W-:-:S08]  /*3620*/  DFMA R28, R28, R28, R28 ;  /* 0x0000001c1c1c722b */ /* 0x000fd0000000001c */
[----:B------:R-:W-:Y:S02]  /*3630*/  DFMA R18, R18, R28, R18 ;  /* 0x0000001c1212722b */ /* 0x000fe40000000012 */
[----:B---3-5:R-:W-:-:S06]  /*3640*/  DMUL R28, R26, UR8 ;  /* 0x000000081a1c7c28 */ /* 0x028fcc0008000000 */
[----:B------:R-:W-:-:S04]  /*3650*/  DFMA R78, R18, -R76, 1 ;  /* 0x3ff00000124e742b */ /* 0x000fc8000000084c */
[----:B------:R-:W-:-:S04]  /*3660*/  FSETP.GEU.AND P2, PT, |R29|, 6.5827683646048100446e-37, PT ;  /* 0x036000001d00780b */ /* 0x000fc80003f4e200 */
[----:B------:R-:W-:-:S08]  /*3670*/  DFMA R78, R18, R78, R18 ;  /* 0x0000004e124e722b */ /* 0x000fd00000000012 */
[----:B------:R-:W-:-:S08]  /*3680*/  DMUL R18, R78, R28 ;  /* 0x0000001c4e127228 */ /* 0x000fd00000000000 */
[----:B------:R-:W-:-:S08]  /*3690*/  DFMA R76, R18, -R76, R28 ;  /* 0x8000004c124c722b */ /* 0x000fd0000000001c */
[----:B------:R-:W-:-:S10]  /*36a0*/  DFMA R18, R78, R76, R18 ;  /* 0x0000004c4e12722b */ /* 0x000fd40000000012 */
        /* <DEDUP_REMOVED lines=14> */
.L_x_46:
[----:B------:R-:W-:Y:S05]  /*3790*/  BSYNC.RECONVERGENT B2 ;  /* 0x0000000000027941 */ /* 0x000fea0003800200 */
.L_x_45:
[----:B------:R-:W0:Y:S01]  /*37a0*/  LDC.64 R28, c[0x0][0x3a0] ;  /* 0x0000e800ff1c7b82 */ /* 0x000e220000000a00 */
[----:B------:R-:W1:Y:S01]  /*37b0*/  LDCU.64 UR8, c[0x0][0x3a0] ;  /* 0x00007400ff0877ac */ /* 0x000e620008000a00 */
[----:B------:R-:W-:Y:S01]  /*37c0*/  IMAD R85, R11, 0x148, RZ ;  /* 0x000001480b557824 */ /* 0x000fe200078e02ff */
[----:B------:R-:W2:Y:S05]  /*37d0*/  LDG.E.64 R24, desc[UR6][R24.64+0x8] ;  /* 0x0000080618187981 */ /* 0x000eaa000c1e1b00 */
[----:B------:R-:W3:Y:S01]  /*37e0*/  LDC.64 R76, c[0x0][0x390] ;  /* 0x0000e400ff4c7b82 */ /* 0x000ee20000000a00 */
[----:B-1----:R-:W-:-:S04]  /*37f0*/  IADD3 R82, P1, PT, R14, UR8, RZ ;  /* 0x000000080e527c10 */ /* 0x002fc8000ff3e0ff */
[----:B------:R-:W-:Y:S01]  /*3800*/  IADD3.X R83, PT, PT, R16, UR9, RZ, P1, !PT ;  /* 0x0000000910537c10 */ /* 0x000fe20008ffe4ff */
[----:B0-----:R-:W-:Y:S01]  /*3810*/  IMAD.WIDE.U32 R28, R15, 0x8, R28 ;  /* 0x000000080f1c7825 */ /* 0x001fe200078e001c */
[----:B------:R-:W-:Y:S01]  /*3820*/  IADD3 R84, P1, PT, R85, R46, RZ ;  /* 0x0000002e55547210 */ /* 0x000fe20007f3e0ff */
[----:B------:R-:W-:Y:S01]  /*3830*/  DADD R78, R26, R26 ;  /* 0x000000001a4e7229 */ /* 0x000fe2000000001a */
[----:B------:R-:W0:Y:S01]  /*3840*/  LDCU.64 UR8, c[0x0][0x3c0] ;  /* 0x00007800ff0877ac */ /* 0x000e220008000a00 */
[----:B------:R-:W4:Y:S04]  /*3850*/  LDG.E.64 R16, desc[UR6][R82.64+-0x148] ;  /* 0xfffeb80652107981 */ /* 0x000f28000c1e1b00 */
[----:B------:R-:W5:Y:S01]  /*3860*/  LDG.E.64 R28, desc[UR6][R28.64] ;  /* 0x000000061c1c7981 */ /* 0x000f62000c1e1b00 */
[----:B---3--:R-:W-:-:S04]  /*3870*/  IMAD.WIDE.U32 R14, R15, 0x8, R76 ;  /* 0x000000080f0e7825 */ /* 0x008fc800078e004c */
[----:B------:R-:W-:Y:S02]  /*3880*/  IMAD.X R85, RZ, RZ, R47, P1 ;  /* 0x000000ffff557224 */ /* 0x000fe400008e062f */
[----:B------:R-:W3:Y:S04]  /*3890*/  LDG.E.64 R14, desc[UR6][R14.64] ;  /* 0x000000060e0e7981 */ /* 0x000ee8000c1e1b00 */
[----:B------:R-:W3:Y:S01]  /*38a0*/  LDG.E.64 R76, desc[UR6][R84.64+-0x148] ;  /* 0xfffeb806544c7981 */ /* 0x000ee2000c1e1b00 */
[----:B-----5:R-:W-:Y:S02]  /*38b0*/  DADD R80, -R78, R28 ;  /* 0x000000004e507229 */ /* 0x020fe4000000011c */
[----:B----4-:R-:W-:Y:S02]  /*38c0*/  DADD R26, R26, -R16 ;  /* 0x000000001a1a7229 */ /* 0x010fe40000000810 */
[----:B--2---:R-:W-:-:S04]  /*38d0*/  DADD R78, R24, -R78 ;  /* 0x00000000184e7229 */ /* 0x004fc8000000084e */
[----:B------:R-:W-:Y:S02]  /*38e0*/  DADD R80, R16, R80 ;  /* 0x0000000010507229 */ /* 0x000fe40000000050 */
[----:B------:R-:W-:Y:S02]  /*38f0*/  DFMA R20, R26, -R18, R20 ;  /* 0x800000121a14722b */ /* 0x000fe40000000014 */
[----:B---3--:R-:W-:Y:S02]  /*3900*/  DADD R76, R14, -R76 ;  /* 0x000000000e4c7229 */ /* 0x008fe4000000084c */
[----:B------:R-:W-:Y:S02]  /*3910*/  DADD R78, R22, R78 ;  /* 0x00000000164e7229 */ /* 0x000fe4000000004e */
[----:B------:R-:W-:-:S04]  /*3920*/  DMUL R80, R80, R2 ;  /* 0x0000000250507228 */ /* 0x000fc80000000000 */
[----:B------:R-:W-:-:S04]  /*3930*/  DFMA R20, R76, -R6, R20 ;  /* 0x800000064c14722b */ /* 0x000fc80000000014 */
[----:B------:R-:W-:-:S08]  /*3940*/  DFMA R78, R78, R4, R80 ;  /* 0x000000044e4e722b */ /* 0x000fd00000000050 */
[----:B0-----:R-:W-:-:S07]  /*3950*/  DFMA R20, R78, UR8, R20 ;  /* 0x000000084e147c2b */ /* 0x001fce0008000014 */
[----:B------:R0:W-:Y:S04]  /*3960*/  STG.E.64 desc[UR6][R62.64], R20 ;  /* 0x000000143e007986 */ /* 0x0001e8000c101b06 */
.L_x_38:
[----:B------:R-:W-:Y:S05]  /*3970*/  BSYNC.RECONVERGENT B1 ;  /* 0x0000000000017941 */ /* 0x000fea0003800200 */
.L_x_37:
[----:B0-234-:R-:W0:Y:S08]  /*3980*/  LDC.64 R14, c[0x0][0x380] ;  /* 0x0000e000ff0e7b82 */ /* 0x01de300000000a00 */
[----:B------:R-:W-:Y:S01]  /*3990*/  BAR.SYNC.DEFER_BLOCKING 0x0 ;  /* 0x0000000000007b1d */ /* 0x000fe20000010000 */
[----:B------:R-:W-:-:S07]  /*39a0*/  ISETP.NE.AND P1, PT, R12, RZ, PT ;  /* 0x000000ff0c00720c */ /* 0x000fce0003f25270 */
[----:B------:R-:W2:Y:S06]  /*39b0*/  LDC.64 R16, c[0x0][0x388] ;  /* 0x0000e200ff107b82 */ /* 0x000eac0000000a00 */
[----:B-1----:R-:W-:-:S04]  /*39c0*/  @!P1 IMAD R19, R11, 0x29, RZ ;  /* 0x000000290b139824 */ /* 0x002fc800078e02ff */
[----:B0-----:R-:W-:-:S05]  /*39d0*/  @!P1 IMAD.WIDE.U32 R14, R19, 0x8, R14 ;  /* 0x00000008130e9825 */ /* 0x001fca00078e000e */
[----:B------:R0:W-:Y:S01]  /*39e0*/  @!P1 STG.E.64 desc[UR6][R14.64], RZ ;  /* 0x000000ff0e009986 */ /* 0x0001e2000c101b06 */
[----:B--2---:R-:W-:-:S03]  /*39f0*/  @!P1 IMAD.WIDE.U32 R16, R19, 0x8, R16 ;  /* 0x0000000813109825 */ /* 0x004fc600078e0010 */
[----:B------:R0:W-:Y:S04]  /*3a00*/  @!P1 STG.E.64 desc[UR6][R14.64+0x140], RZ ;  /* 0x000140ff0e009986 */ /* 0x0001e8000c101b06 */
[----:B------:R0:W-:Y:S04]  /*3a10*/  @!P1 STG.E.64 desc[UR6][R16.64], RZ ;  /* 0x000000ff10009986 */ /* 0x0001e8000c101b06 */
[----:B------:R0:W-:Y:S01]  /*3a20*/  @!P1 STG.E.64 desc[UR6][R16.64+0x140], RZ ;  /* 0x000140ff10009986 */ /* 0x0001e2000c101b06 */
[----:B------:R-:W-:-:S13]  /*3a30*/  ISETP.NE.AND P1, PT, R11, RZ, PT ;  /* 0x000000ff0b00720c */ /* 0x000fda0003f25270 */
[----:B0-----:R-:W-:Y:S05]  /*3a40*/  @P1 BRA `(.L_x_47) ;  /* 0x0000000000301947 */ /* 0x001fea0003800000 */
[----:B------:R-:W0:Y:S01]  /*3a50*/  LDC.64 R14, c[0x0][0x380] ;  /* 0x0000e000ff0e7b82 */ /* 0x000e220000000a00 */
[----:B------:R-:W-:Y:S05]  /*3a60*/  WARPSYNC.ALL ;  /* 0x0000000000007948 */ /* 0x000fea0003800000 */
[----:B------:R-:W-:Y:S01]  /*3a70*/  MOV R18, 0x0 ;  /* 0x0000000000127802 */ /* 0x000fe20000000f00 */
[----:B------:R-:W-:Y:S01]  /*3a80*/  IMAD.MOV.U32 R19, RZ, RZ, 0x3ff00000 ;  /* 0x3ff00000ff137424 */ /* 0x000fe200078e00ff */
[----:B------:R-:W1:Y:S01]  /*3a90*/  LDC.64 R16, c[0x0][0x388] ;  /* 0x0000e200ff107b82 */ /* 0x000e620000000a00 */
[----:B0-----:R-:W-:-:S05]  /*3aa0*/  IMAD.WIDE R14, R12, 0x8, R14 ;  /* 0x000000080c0e7825 */ /* 0x001fca00078e020e */
[----:B------:R0:W-:Y:S01]  /*3ab0*/  STG.E.64 desc[UR6][R14.64], RZ ;  /* 0x000000ff0e007986 */ /* 0x0001e2000c101b06 */
[----:B-1----:R-:W-:-:S05]  /*3ac0*/  IMAD.WIDE R16, R12, 0x8, R16 ;  /* 0x000000080c107825 */ /* 0x002fca00078e0210 */
[----:B------:R0:W-:Y:S04]  /*3ad0*/  STG.E.64 desc[UR6][R16.64], RZ ;  /* 0x000000ff10007986 */ /* 0x0001e8000c101b06 */
[----:B------:R0:W-:Y:S01]  /*3ae0*/  STG.E.64 desc[UR6][R16.64+0x3340], RZ ;  /* 0x003340ff10007986 */ /* 0x0001e2000c101b06 */
[----:B------:R-:W-:Y:S06]  /*3af0*/  BAR.SYNC.DEFER_BLOCKING 0x0 ;  /* 0x0000000000007b1d */ /* 0x000fec0000010000 */
[----:B------:R0:W-:Y:S02]  /*3b00*/  STG.E.64 desc[UR6][R14.64+0x3340], R18 ;  /* 0x003340120e007986 */ /* 0x0001e4000c101b06 */
.L_x_47:
[----:B------:R-:W-:Y:S05]  /*3b10*/  WARPSYNC.ALL ;  /* 0x0000000000007948 */ /* 0x000fea0003800000 */
[----:B------:R-:W-:Y:S06]  /*3b20*/  BAR.SYNC.DEFER_BLOCKING 0x0 ;  /* 0x0000000000007b1d */ /* 0x000fec0000010000 */
[----:B------:R-:W-:Y:S05]  /*3b30*/  BRA.U UP0, `(.L_x_48) ;  /* 0xffffffd900747547 */ /* 0x000fea000b83ffff */
[----:B------:R-:W-:Y:S05]  /*3b40*/  EXIT ;  /* 0x000000000000794d */ /* 0x000fea0003800000 */
        .weak           $__internal_0_$__cuda_sm20_dblrcp_rn_slowpath_v3
        .type           $__internal_0_$__cuda_sm20_dblrcp_rn_slowpath_v3,@function
        .size           $__internal_0_$__cuda_sm20_dblrcp_rn_slowpath_v3,($__internal_1_$__cuda_sm20_div_rn_f64_full - $__internal_0_$__cuda_sm20_dblrcp_rn_slowpath_v3)
$__internal_0_$__cuda_sm20_dblrcp_rn_slowpath_v3:
[----:B------:R-:W0:Y:S08]  /*3b50*/  LDC.64 R8, c[0x0][0x3c8] ;  /* 0x0000f200ff087b82 */ /* 0x000e300000000a00 */
[----:B------:R-:W1:Y:S01]  /*3b60*/  LDC R4, c[0x0][0x3cc] ;  /* 0x0000f300ff047b82 */ /* 0x000e620000000800 */
[----:B0-----:R-:W-:-:S14]  /*3b70*/  DSETP.GTU.AND P1, PT, |R8|, +INF , PT ;  /* 0x7ff000000800742a */ /* 0x001fdc0003f2c200 */
[----:B-1----:R-:W-:Y:S05]  /*3b80*/  @P1 BRA `(.L_x_49) ;  /* 0x0000000000841947 */ /* 0x002fea0003800000 */
[----:B------:R-:W-:-:S04]  /*3b90*/  LOP3.LUT R5, R4, 0x7fffffff, RZ, 0xc0, !PT ;  /* 0x7fffffff04057812 */ /* 0x000fc800078ec0ff */
[----:B------:R-:W-:-:S04]  /*3ba0*/  IADD3 R2, PT, PT, R5, -0x1, RZ ;  /* 0xffffffff05027810 */ /* 0x000fc80007ffe0ff */
[----:B------:R-:W-:-:S13]  /*3bb0*/  ISETP.GE.U32.AND P1, PT, R2, 0x7fefffff, PT ;  /* 0x7fefffff0200780c */ /* 0x000fda0003f26070 */
[----:B------:R-:W-:Y:S01]  /*3bc0*/  @P1 LOP3.LUT R3, R4, 0x7ff00000, RZ, 0x3c, !PT ;  /* 0x7ff0000004031812 */ /* 0x000fe200078e3cff */
[----:B------:R-:W-:Y:S01]  /*3bd0*/  @P1 IMAD.MOV.U32 R2, RZ, RZ, RZ ;  /* 0x000000ffff021224 */ /* 0x000fe200078e00ff */
[----:B------:R-:W-:Y:S06]  /*3be0*/  @P1 BRA `(.L_x_50) ;  /* 0x0000000000741947 */ /* 0x000fec0003800000 */
[----:B------:R-:W-:-:S13]  /*3bf0*/  ISETP.GE.U32.AND P1, PT, R5, 0x1000001, PT ;  /* 0x010000010500780c */ /* 0x000fda0003f26070 */
[----:B------:R-:W-:Y:S05]  /*3c00*/  @!P1 BRA `(.L_x_51) ;  /* 0x00000000003c9947 */ /* 0x000fea0003800000 */
[----:B------:R-:W0:Y:S01]  /*3c10*/  LDCU UR4, c[0x0][0x3c8] ;  /* 0x00007900ff0477ac */ /* 0x000e220008000800 */
[----:B------:R-:W-:Y:S02]  /*3c20*/  IADD3 R3, PT, PT, R4, -0x3fe00000, RZ ;  /* 0xc020000004037810 */ /* 0x000fe40007ffe0ff */
[----:B------:R-:W-:Y:S02]  /*3c30*/  MOV R4, R7 ;  /* 0x0000000700047202 */ /* 0x000fe40000000f00 */
[----:B------:R-:W1:Y:S01]  /*3c40*/  MUFU.RCP64H R5, R3 ;  /* 0x0000000300057308 */ /* 0x000e620000001800 */
[----:B0-----:R-:W-:-:S06]  /*3c50*/  IMAD.U32 R2, RZ, RZ, UR4 ;  /* 0x00000004ff027e24 */ /* 0x001fcc000f8e00ff */
[----:B-1----:R-:W-:-:S08]  /*3c60*/  DFMA R6, -R2, R4, 1 ;  /* 0x3ff000000206742b */ /* 0x002fd00000000104 */
[----:B------:R-:W-:-:S08]  /*3c70*/  DFMA R6, R6, R6, R6 ;  /* 0x000000060606722b */ /* 0x000fd00000000006 */
[----:B------:R-:W-:-:S08]  /*3c80*/  DFMA R6, R4, R6, R4 ;  /* 0x000000060406722b */ /* 0x000fd00000000004 */
[----:B------:R-:W-:-:S08]  /*3c90*/  DFMA R4, -R2, R6, 1 ;  /* 0x3ff000000204742b */ /* 0x000fd00000000106 */
[----:B------:R-:W-:-:S08]  /*3ca0*/  DFMA R4, R6, R4, R6 ;  /* 0x000000040604722b */ /* 0x000fd00000000006 */
[----:B------:R-:W-:-:S08]  /*3cb0*/  DMUL R4, R4, 2.2250738585072013831e-308 ;  /* 0x0010000004047828 */ /* 0x000fd00000000000 */
[----:B------:R-:W-:-:S08]  /*3cc0*/  DFMA R6, R4, -R8, 1 ;  /* 0x3ff000000406742b */ /* 0x000fd00000000808 */
[----:B------:R-:W-:-:S08]  /*3cd0*/  DFMA R6, R6, R6, R6 ;  /* 0x000000060606722b */ /* 0x000fd00000000006 */
[----:B------:R-:W-:Y:S01]  /*3ce0*/  DFMA R2, R4, R6, R4 ;  /* 0x000000060402722b */ /* 0x000fe20000000004 */
[----:B------:R-:W-:Y:S10]  /*3cf0*/  BRA `(.L_x_50) ;  /* 0x0000000000307947 */ /* 0x000ff40003800000 */
.L_x_51:
[----:B------:R-:W-:Y:S01]  /*3d00*/  DMUL R4, R8, 8.11296384146066816958e+31 ;  /* 0x4690000008047828 */ /* 0x000fe20000000000 */
[----:B------:R-:W-:-:S05]  /*3d10*/  IMAD.MOV.U32 R2, RZ, RZ, R7 ;  /* 0x000000ffff027224 */ /* 0x000fca00078e0007 */
[----:B------:R-:W0:Y:S02]  /*3d20*/  MUFU.RCP64H R3, R5 ;  /* 0x0000000500037308 */ /* 0x000e240000001800 */
[----:B0-----:R-:W-:-:S08]  /*3d30*/  DFMA R6, -R4, R2, 1 ;  /* 0x3ff000000406742b */ /* 0x001fd00000000102 */
[----:B------:R-:W-:-:S08]  /*3d40*/  DFMA R6, R6, R6, R6 ;  /* 0x000000060606722b */ /* 0x000fd00000000006 */
[----:B------:R-:W-:-:S08]  /*3d50*/  DFMA R6, R2, R6, R2 ;  /* 0x000000060206722b */ /* 0x000fd00000000002 */
[----:B------:R-:W-:-:S08]  /*3d60*/  DFMA R2, -R4, R6, 1 ;  /* 0x3ff000000402742b */ /* 0x000fd00000000106 */
[----:B------:R-:W-:-:S08]  /*3d70*/  DFMA R2, R6, R2, R6 ;  /* 0x000000020602722b */ /* 0x000fd00000000006 */
[----:B------:R-:W-:Y:S01]  /*3d80*/  DMUL R2, R2, 8.11296384146066816958e+31 ;  /* 0x4690000002027828 */ /* 0x000fe20000000000 */
[----:B------:R-:W-:Y:S10]  /*3d90*/  BRA `(.L_x_50) ;  /* 0x0000000000087947 */ /* 0x000ff40003800000 */
.L_x_49:
[----:B------:R-:W0:Y:S01]  /*3da0*/  LDC R2, c[0x0][0x3c8] ;  /* 0x0000f200ff027b82 */ /* 0x000e220000000800 */
[----:B------:R-:W-:-:S07]  /*3db0*/  LOP3.LUT R3, R4, 0x80000, RZ, 0xfc, !PT ;  /* 0x0008000004037812 */ /* 0x000fce00078efcff */
.L_x_50:
[----:B0-----:R-:W-:Y:S01]  /*3dc0*/  MOV R74, R2 ;  /* 0x00000002004a7202 */ /* 0x001fe20000000f00 */
[----:B------:R-:W-:Y:S01]  /*3dd0*/  IMAD.MOV.U32 R75, RZ, RZ, R3 ;  /* 0x000000ffff4b7224 */ /* 0x000fe200078e0003 */
[----:B------:R-:W-:Y:S01]  /*3de0*/  MOV R2, R0 ;  /* 0x0000000000027202 */ /* 0x000fe20000000f00 */
[----:B------:R-:W-:-:S04]  /*3df0*/  IMAD.MOV.U32 R3, RZ, RZ, 0x0 ;  /* 0x00000000ff037424 */ /* 0x000fc800078e00ff */
[----:B------:R-:W-:Y:S05]  /*3e00*/  RET.REL.NODEC R2 `(_Z11cavity_flowPdS_S_S_S_S_S_ddddd) ;  /* 0xffffffc0027c7950 */ /* 0x000fea0003c3ffff */
        .weak           $__internal_1_$__cuda_sm20_div_rn_f64_full
        .type           $__internal_1_$__cuda_sm20_div_rn_f64_full,@function
        .size           $__internal_1_$__cuda_sm20_div_rn_f64_full,($__internal_2_$__cuda_sm3x_div_rn_noftz_f32_slowpath - $__internal_1_$__cuda_sm20_div_rn_f64_full)
$__internal_1_$__cuda_sm20_div_rn_f64_full:
[----:B------:R-:W-:Y:S01]  /*3e10*/  LOP3.LUT R0, R77, 0x7ff00000, RZ, 0xc0, !PT ;  /* 0x7ff000004d007812 */ /* 0x000fe200078ec0ff */
[----:B------:R-:W-:Y:S01]  /*3e20*/  IMAD.MOV.U32 R86, RZ, RZ, 0x1 ;  /* 0x00000001ff567424 */ /* 0x000fe200078e00ff */
[----:B------:R-:W-:Y:S01]  /*3e30*/  LOP3.LUT R17, R19, 0x7ff00000, RZ, 0xc0, !PT ;  /* 0x7ff0000013117812 */ /* 0x000fe200078ec0ff */
[----:B------:R-:W-:Y:S01]  /*3e40*/  BSSY.RECONVERGENT B0, `(.L_x_52) ;  /* 0x0000059000007945 */ /* 0x000fe20003800200 */
[----:B------:R-:W-:Y:S02]  /*3e50*/  MOV R84, 0x1ca00000 ;  /* 0x1ca0000000547802 */ /* 0x000fe40000000f00 */
[----:B------:R-:W-:Y:S02]  /*3e60*/  ISETP.GE.U32.AND P5, PT, R17, R0, PT ;  /* 0x000000001100720c */ /* 0x000fe40003fa6070 */
[----:B------:R-:W-:Y:S02]  /*3e70*/  MOV R80, R18 ;  /* 0x0000001200507202 */ /* 0x000fe40000000f00 */
[----:B------:R-:W-:-:S02]  /*3e80*/  SEL R81, R84, 0x63400000, !P5 ;  /* 0x6340000054517807 */ /* 0x000fc40006800000 */
[----:B------:R-:W-:Y:S02]  /*3e90*/  FSETP.GEU.AND P5, PT, |R19|, 1.469367938527859385e-39, PT ;  /* 0x001000001300780b */ /* 0x000fe40003fae200 */
[----:B------:R-:W-:Y:S02]  /*3ea0*/  LOP3.LUT R81, R81, 0x800fffff, R19, 0xf8, !PT ;  /* 0x800fffff51517812 */ /* 0x000fe400078ef813 */
[----:B------:R-:W-:-:S09]  /*3eb0*/  MOV R85, R17 ;  /* 0x0000001100557202 */ /* 0x000fd20000000f00 */
[----:B------:R-:W-:Y:S01]  /*3ec0*/  @!P5 LOP3.LUT R78, R77, 0x7ff00000, RZ, 0xc0, !PT ;  /* 0x7ff000004d4ed812 */ /* 0x000fe200078ec0ff */
[----:B------:R-:W-:-:S03]  /*3ed0*/  @!P5 IMAD.MOV.U32 R82, RZ, RZ, RZ ;  /* 0x000000ffff52d224 */ /* 0x000fc600078e00ff */
[----:B------:R-:W-:Y:S02]  /*3ee0*/  @!P5 ISETP.GE.U32.AND P6, PT, R17, R78, PT ;  /* 0x0000004e1100d20c */ /* 0x000fe40003fc6070 */
[C---:B------:R-:W-:Y:S02]  /*3ef0*/  LOP3.LUT R78, R77.reuse, 0x800fffff, RZ, 0xc0, !PT ;  /* 0x800fffff4d4e7812 */ /* 0x040fe400078ec0ff */
[----:B------:R-:W-:Y:S02]  /*3f00*/  @!P5 SEL R83, R84, 0x63400000, !P6 ;  /* 0x634000005453d807 */ /* 0x000fe40007000000 */
[----:B------:R-:W-:Y:S02]  /*3f10*/  FSETP.GEU.AND P6, PT, |R77|, 1.469367938527859385e-39, PT ;  /* 0x001000004d00780b */ /* 0x000fe40003fce200 */
[----:B------:R-:W-:Y:S01]  /*3f20*/  LOP3.LUT R79, R78, 0x3ff00000, RZ, 0xfc, !PT ;  /* 0x3ff000004e4f7812 */ /* 0x000fe200078efcff */
[----:B------:R-:W-:Y:S01]  /*3f30*/  IMAD.MOV.U32 R78, RZ, RZ, R76 ;  /* 0x000000ffff4e7224 */ /* 0x000fe200078e004c */
[----:B------:R-:W-:-:S04]  /*3f40*/  @!P5 LOP3.LUT R83, R83, 0x80000000, R19, 0xf8, !PT ;  /* 0x800000005353d812 */ /* 0x000fc800078ef813 */
[----:B------:R-:W-:-:S05]  /*3f50*/  @!P5 LOP3.LUT R83, R83, 0x100000, RZ, 0xfc, !PT ;  /* 0x001000005353d812 */ /* 0x000fca00078efcff */
[----:B------:R-:W-:Y:S02]  /*3f60*/  @!P6 DMUL R78, R76, 8.98846567431157953865e+307 ;  /* 0x7fe000004c4ee828 */ /* 0x000fe40000000000 */
[----:B------:R-:W-:-:S04]  /*3f70*/  @!P5 DFMA R80, R80, 2, -R82 ;  /* 0x400000005050d82b */ /* 0x000fc80000000852 */
[----:B------:R-:W0:Y:S04]  /*3f80*/  MUFU.RCP64H R87, R79 ;  /* 0x0000004f00577308 */ /* 0x000e280000001800 */
[----:B------:R-:W-:Y:S02]  /*3f90*/  @!P6 LOP3.LUT R0, R79, 0x7ff00000, RZ, 0xc0, !PT ;  /* 0x7ff000004f00e812 */ /* 0x000fe400078ec0ff */
[----:B------:R-:W-:Y:S01]  /*3fa0*/  @!P5 LOP3.LUT R85, R81, 0x7ff00000, RZ, 0xc0, !PT ;  /* 0x7ff000005155d812 */ /* 0x000fe200078ec0ff */
[----:B0-----:R-:W-:-:S08]  /*3fb0*/  DFMA R82, R86, -R78, 1 ;  /* 0x3ff000005652742b */ /* 0x001fd0000000084e */
[----:B------:R-:W-:-:S08]  /*3fc0*/  DFMA R82, R82, R82, R82 ;  /* 0x000000525252722b */ /* 0x000fd00000000052 */
[----:B------:R-:W-:-:S08]  /*3fd0*/  DFMA R82, R86, R82, R86 ;  /* 0x000000525652722b */ /* 0x000fd00000000056 */
[----:B------:R-:W-:-:S08]  /*3fe0*/  DFMA R88, R82, -R78, 1 ;  /* 0x3ff000005258742b */ /* 0x000fd0000000084e */
[----:B------:R-:W-:-:S08]  /*3ff0*/  DFMA R88, R82, R88, R82 ;  /* 0x000000585258722b */ /* 0x000fd00000000052 */
[----:B------:R-:W-:-:S08]  /*4000*/  DMUL R86, R88, R80 ;  /* 0x0000005058567228 */ /* 0x000fd00000000000 */
[----:B------:R-:W-:-:S08]  /*4010*/  DFMA R82, R86, -R78, R80 ;  /* 0x8000004e5652722b */ /* 0x000fd00000000050 */
[----:B------:R-:W-:Y:S01]  /*4020*/  DFMA R82, R88, R82, R86 ;  /* 0x000000525852722b */ /* 0x000fe20000000056 */
[----:B------:R-:W-:Y:S01]  /*4030*/  IADD3 R86, PT, PT, R85, -0x1, RZ ;  /* 0xffffffff55567810 */ /* 0x000fe20007ffe0ff */
[----:B------:R-:W-:-:S03]  /*4040*/  VIADD R87, R0, 0xffffffff ;  /* 0xffffffff00577836 */ /* 0x000fc60000000000 */
[----:B------:R-:W-:-:S04]  /*4050*/  ISETP.GT.U32.AND P5, PT, R86, 0x7feffffe, PT ;  /* 0x7feffffe5600780c */ /* 0x000fc80003fa4070 */
[----:B------:R-:W-:-:S13]  /*4060*/  ISETP.GT.U32.OR P5, PT, R87, 0x7feffffe, P5 ;  /* 0x7feffffe5700780c */ /* 0x000fda0002fa4470 */
[----:B------:R-:W-:Y:S05]  /*4070*/  @P5 BRA `(.L_x_53) ;  /* 0x0000000000745947 */ /* 0x000fea0003800000 */
[----:B------:R-:W-:Y:S02]  /*4080*/  LOP3.LUT R0, R77, 0x7ff00000, RZ, 0xc0, !PT ;  /* 0x7ff000004d007812 */ /* 0x000fe400078ec0ff */
[----:B------:R-:W-:Y:S02]  /*4090*/  MOV R18, RZ ;  /* 0x000000ff00127202 */ /* 0x000fe40000000f00 */
[CC--:B------:R-:W-:Y:S02]  /*40a0*/  ISETP.GE.U32.AND P5, PT, R17.reuse, R0.reuse, PT ;  /* 0x000000001100720c */ /* 0x0c0fe40003fa6070 */
[----:B------:R-:W-:Y:S02]  /*40b0*/  VIADDMNMX R0, R17, -R0, 0xb9600000, !PT ;  /* 0xb960000011007446 */ /* 0x000fe40007800900 */
[----:B------:R-:W-:Y:S02]  /*40c0*/  SEL R84, R84, 0x63400000, !P5 ;  /* 0x6340000054547807 */ /* 0x000fe40006800000 */
[----:B------:R-:W-:-:S04]  /*40d0*/  VIMNMX R17, PT, PT, R0, 0x46a00000, PT ;  /* 0x46a0000000117848 */ /* 0x000fc80003fe0100 */
[----:B------:R-:W-:-:S05]  /*40e0*/  IADD3 R17, PT, PT, -R84, R17, RZ ;  /* 0x0000001154117210 */ /* 0x000fca0007ffe1ff */
[----:B------:R-:W-:-:S06]  /*40f0*/  VIADD R19, R17, 0x7fe00000 ;  /* 0x7fe0000011137836 */ /* 0x000fcc0000000000 */
[----:B------:R-:W-:-:S10]  /*4100*/  DMUL R86, R82, R18 ;  /* 0x0000001252567228 */ /* 0x000fd40000000000 */
[----:B------:R-:W-:-:S13]  /*4110*/  FSETP.GTU.AND P5, PT, |R87|, 1.469367938527859385e-39, PT ;  /* 0x001000005700780b */ /* 0x000fda0003fac200 */
[----:B------:R-:W-:Y:S05]  /*4120*/  @P5 BRA `(.L_x_54) ;  /* 0x0000000000a85947 */ /* 0x000fea0003800000 */
[----:B------:R-:W-:Y:S01]  /*4130*/  DFMA R78, R82, -R78, R80 ;  /* 0x8000004e524e722b */ /* 0x000fe20000000050 */
[----:B------:R-:W-:-:S09]  /*4140*/  IMAD.MOV.U32 R18, RZ, RZ, RZ ;  /* 0x000000ffff127224 */ /* 0x000fd200078e00ff */
[C---:B------:R-:W-:Y:S02]  /*4150*/  FSETP.NEU.AND P5, PT, R79.reuse, RZ, PT ;  /* 0x000000ff4f00720b */ /* 0x040fe40003fad000 */
[----:B------:R-:W-:-:S04]  /*4160*/  LOP3.LUT R76, R79, 0x80000000, R77, 0x48, !PT ;  /* 0x800000004f4c7812 */ /* 0x000fc800078e484d */
[----:B------:R-:W-:-:S07]  /*4170*/  LOP3.LUT R19, R76, R19, RZ, 0xfc, !PT ;  /* 0x000000134c137212 */ /* 0x000fce00078efcff */
[----:B------:R-:W-:Y:S05]  /*4180*/  @!P5 BRA `(.L_x_54) ;  /* 0x000000000090d947 */ /* 0x000fea0003800000 */
[C---:B------:R-:W-:Y:S01]  /*4190*/  IADD3 R79, PT, PT, -R17.reuse, RZ, RZ ;  /* 0x000000ff114f7210 */ /* 0x040fe20007ffe1ff */
[----:B------:R-:W-:Y:S01]  /*41a0*/  IMAD.MOV.U32 R78, RZ, RZ, RZ ;  /* 0x000000ffff4e7224 */ /* 0x000fe200078e00ff */
[----:B------:R-:W-:Y:S01]  /*41b0*/  DMUL.RP R18, R82, R18 ;  /* 0x0000001252127228 */ /* 0x000fe20000008000 */
[----:B------:R-:W-:-:S04]  /*41c0*/  IADD3 R17, PT, PT, -R17, -0x43300000, RZ ;  /* 0xbcd0000011117810 */ /* 0x000fc80007ffe1ff */
[----:B------:R-:W-:-:S05]  /*41d0*/  DFMA R82, R86, -R78, R82 ;  /* 0x8000004e5652722b */ /* 0x000fca0000000052 */
[----:B------:R-:W-:-:S05]  /*41e0*/  LOP3.LUT R76, R19, R76, RZ, 0x3c, !PT ;  /* 0x0000004c134c7212 */ /* 0x000fca00078e3cff */
[----:B------:R-:W-:-:S04]  /*41f0*/  FSETP.NEU.AND P5, PT, |R83|, R17, PT ;  /* 0x000000115300720b */ /* 0x000fc80003fad200 */
[----:B------:R-:W-:Y:S02]  /*4200*/  FSEL R17, R76, R87, !P5 ;  /* 0x000000574c117208 */ /* 0x000fe40006800000 */
[----:B------:R-:W-:-:S03]  /*4210*/  FSEL R0, R18, R86, !P5 ;  /* 0x0000005612007208 */ /* 0x000fc60006800000 */
[----:B------:R-:W-:Y:S01]  /*4220*/  IMAD.MOV.U32 R87, RZ, RZ, R17 ;  /* 0x000000ffff577224 */ /* 0x000fe200078e0011 */
[----:B------:R-:W-:Y:S01]  /*4230*/  MOV R86, R0 ;  /* 0x0000000000567202 */ /* 0x000fe20000000f00 */
[----:B------:R-:W-:Y:S06]  /*4240*/  BRA `(.L_x_54) ;  /* 0x0000000000607947 */ /* 0x000fec0003800000 */
.L_x_53:
[----:B------:R-:W-:-:S14]  /*4250*/  DSETP.NAN.AND P5, PT, R18, R18, PT ;  /* 0x000000121200722a */ /* 0x000fdc0003fa8000 */
[----:B------:R-:W-:Y:S05]  /*4260*/  @P5 BRA `(.L_x_55) ;  /* 0x00000000004c5947 */ /* 0x000fea0003800000 */
[----:B------:R-:W-:-:S14]  /*4270*/  DSETP.NAN.AND P5, PT, R76, R76, PT ;  /* 0x0000004c4c00722a */ /* 0x000fdc0003fa8000 */
[----:B------:R-:W-:Y:S05]  /*4280*/  @P5 BRA `(.L_x_56) ;  /* 0x0000000000345947 */ /* 0x000fea0003800000 */
[----:B------:R-:W-:Y:S01]  /*4290*/  ISETP.NE.AND P5, PT, R85, R0, PT ;  /* 0x000000005500720c */ /* 0x000fe20003fa5270 */
[----:B------:R-:W-:Y:S01]  /*42a0*/  IMAD.MOV.U32 R87, RZ, RZ, -0x80000 ;  /* 0xfff80000ff577424 */ /* 0x000fe200078e00ff */
[----:B------:R-:W-:-:S11]  /*42b0*/  MOV R86, 0x0 ;  /* 0x0000000000567802 */ /* 0x000fd60000000f00 */
[----:B------:R-:W-:Y:S05]  /*42c0*/  @!P5 BRA `(.L_x_54) ;  /* 0x000000000040d947 */ /* 0x000fea0003800000 */
[----:B------:R-:W-:Y:S02]  /*42d0*/  ISETP.NE.AND P5, PT, R85, 0x7ff00000, PT ;  /* 0x7ff000005500780c */ /* 0x000fe40003fa5270 */
[----:B------:R-:W-:Y:S02]  /*42e0*/  LOP3.LUT R19, R19, 0x80000000, R77, 0x48, !PT ;  /* 0x8000000013137812 */ /* 0x000fe400078e484d */
[----:B------:R-:W-:-:S13]  /*42f0*/  ISETP.EQ.OR P5, PT, R0, RZ, !P5 ;  /* 0x000000ff0000720c */ /* 0x000fda0006fa2670 */
[----:B------:R-:W-:Y:S01]  /*4300*/  @P5 LOP3.LUT R0, R19, 0x7ff00000, RZ, 0xfc, !PT ;  /* 0x7ff0000013005812 */ /* 0x000fe200078efcff */
[----:B------:R-:W-:Y:S01]  /*4310*/  @!P5 IMAD.MOV.U32 R87, RZ, RZ, R19 ;  /* 0x000000ffff57d224 */ /* 0x000fe200078e0013 */
[----:B------:R-:W-:Y:S02]  /*4320*/  @!P5 MOV R86, RZ ;  /* 0x000000ff0056d202 */ /* 0x000fe40000000f00 */
[----:B------:R-:W-:Y:S01]  /*4330*/  @P5 MOV R86, RZ ;  /* 0x000000ff00565202 */ /* 0x000fe20000000f00 */
[----:B------:R-:W-:Y:S01]  /*4340*/  @P5 IMAD.MOV.U32 R87, RZ, RZ, R0 ;  /* 0x000000ffff575224 */ /* 0x000fe200078e0000 */
[----:B------:R-:W-:Y:S06]  /*4350*/  BRA `(.L_x_54) ;  /* 0x00000000001c7947 */ /* 0x000fec0003800000 */
.L_x_56:
[----:B------:R-:W-:Y:S02]  /*4360*/  LOP3.LUT R17, R77, 0x80000, RZ, 0xfc, !PT ;  /* 0x000800004d117812 */ /* 0x000fe400078efcff */
[----:B------:R-:W-:-:S03]  /*4370*/  MOV R86, R76 ;  /* 0x0000004c00567202 */ /* 0x000fc60000000f00 */
[----:B------:R-:W-:Y:S01]  /*4380*/  IMAD.MOV.U32 R87, RZ, RZ, R17 ;  /* 0x000000ffff577224 */ /* 0x000fe200078e0011 */
[----:B------:R-:W-:Y:S06]  /*4390*/  BRA `(.L_x_54) ;  /* 0x00000000000c7947 */ /* 0x000fec0003800000 */
.L_x_55:
[----:B------:R-:W-:Y:S02]  /*43a0*/  LOP3.LUT R17, R19, 0x80000, RZ, 0xfc, !PT ;  /* 0x0008000013117812 */ /* 0x000fe400078efcff */
[----:B------:R-:W-:-:S03]  /*43b0*/  MOV R86, R18 ;  /* 0x0000001200567202 */ /* 0x000fc60000000f00 */
[----:B------:R-:W-:-:S07]  /*43c0*/  IMAD.MOV.U32 R87, RZ, RZ, R17 ;  /* 0x000000ffff577224 */ /* 0x000fce00078e0011 */
.L_x_54:
[----:B------:R-:W-:Y:S05]  /*43d0*/  BSYNC.RECONVERGENT B0 ;  /* 0x0000000000007941 */ /* 0x000fea0003800200 */
.L_x_52:
[----:B------:R-:W-:Y:S01]  /*43e0*/  MOV R18, R10 ;  /* 0x0000000a00127202 */ /* 0x000fe20000000f00 */
[----:B------:R-:W-:Y:S01]  /*43f0*/  IMAD.MOV.U32 R19, RZ, RZ, 0x0 ;  /* 0x00000000ff137424 */ /* 0x000fe200078e00ff */
[----:B------:R-:W-:Y:S01]  /*4400*/  MOV R0, R86 ;  /* 0x0000005600007202 */ /* 0x000fe20000000f00 */
[----:B------:R-:W-:Y:S02]  /*4410*/  IMAD.MOV.U32 R17, RZ, RZ, R87 ;  /* 0x000000ffff117224 */ /* 0x000fe400078e0057 */
[----:B------:R-:W-:Y:S05]  /*4420*/  RET.REL.NODEC R18 `(_Z11cavity_flowPdS_S_S_S_S_S_ddddd) ;  /* 0xffffffb812f47950 */ /* 0x000fea0003c3ffff */
        .weak           $__internal_2_$__cuda_sm3x_div_rn_noftz_f32_slowpath
        .type           $__internal_2_$__cuda_sm3x_div_rn_noftz_f32_slowpath,@function
        .size           $__internal_2_$__cuda_sm3x_div_rn_noftz_f32_slowpath,(.L_x_68 - $__internal_2_$__cuda_sm3x_div_rn_noftz_f32_slowpath)
$__internal_2_$__cuda_sm3x_div_rn_noftz_f32_slowpath:
[--C-:B------:R-:W-:Y:S01]  /*4430*/  SHF.R.U32.HI R5, RZ, 0x17, R3.reuse ;  /* 0x00000017ff057819 */ /* 0x100fe20000011603 */
[----:B------:R-:W-:Y:S01]  /*4440*/  IMAD.MOV.U32 R15, RZ, RZ, R3 ;  /* 0x000000ffff0f7224 */ /* 0x000fe200078e0003 */
[----:B------:R-:W-:Y:S02]  /*4450*/  SHF.R.U32.HI R4, RZ, 0x17, R0 ;  /* 0x00000017ff047819 */ /* 0x000fe40000011600 */
[----:B------:R-:W-:Y:S02]  /*4460*/  LOP3.LUT R5, R5, 0xff, RZ, 0xc0, !PT ;  /* 0x000000ff05057812 */ /* 0x000fe400078ec0ff */
[----:B------:R-:W-:Y:S02]  /*4470*/  LOP3.LUT R4, R4, 0xff, RZ, 0xc0, !PT ;  /* 0x000000ff04047812 */ /* 0x000fe400078ec0ff */
[----:B------:R-:W-:Y:S02]  /*4480*/  IADD3 R17, PT, PT, R5, -0x1, RZ ;  /* 0xffffffff05117810 */ /* 0x000fe40007ffe0ff */
[----:B------:R-:W-:Y:S01]  /*4490*/  MOV R10, R0 ;  /* 0x00000000000a7202 */ /* 0x000fe20000000f00 */
[----:B------:R-:W-:Y:S01]  /*44a0*/  VIADD R16, R4, 0xffffffff ;  /* 0xffffffff04107836 */ /* 0x000fe20000000000 */
[----:B------:R-:W-:-:S04]  /*44b0*/  ISETP.GT.U32.AND P1, PT, R17, 0xfd, PT ;  /* 0x000000fd1100780c */ /* 0x000fc80003f24070 */
[----:B------:R-:W-:-:S13]  /*44c0*/  ISETP.GT.U32.OR P1, PT, R16, 0xfd, P1 ;  /* 0x000000fd1000780c */ /* 0x000fda0000f24470 */
[----:B------:R-:W-:Y:S01]  /*44d0*/  @!P1 MOV R14, RZ ;  /* 0x000000ff000e9202 */ /* 0x000fe20000000f00 */
[----:B------:R-:W-:Y:S06]  /*44e0*/  @!P1 BRA `(.L_x_57) ;  /* 0x00000000005c9947 */ /* 0x000fec0003800000 */
[----:B------:R-:W-:Y:S02]  /*44f0*/  FSETP.GTU.FTZ.AND P1, PT, |R0|, +INF , PT ;  /* 0x7f8000000000780b */ /* 0x000fe40003f3c200 */
[----:B------:R-:W-:-:S04]  /*4500*/  FSETP.GTU.FTZ.AND P2, PT, |R3|, +INF , PT ;  /* 0x7f8000000300780b */ /* 0x000fc80003f5c200 */
[----:B------:R-:W-:-:S13]  /*4510*/  PLOP3.LUT P1, PT, P1, P2, PT, 0xf8, 0x8f ;  /* 0x00000000008f781c */ /* 0x000fda0000f25f70 */
[----:B------:R-:W-:Y:S05]  /*4520*/  @P1 BRA `(.L_x_58) ;  /* 0x0000000400441947 */ /* 0x000fea0003800000 */
[----:B------:R-:W-:-:S13]  /*4530*/  LOP3.LUT P1, RZ, R15, 0x7fffffff, R10, 0xc8, !PT ;  /* 0x7fffffff0fff7812 */ /* 0x000fda000782c80a */
[----:B------:R-:W-:Y:S05]  /*4540*/  @!P1 BRA `(.L_x_59) ;  /* 0x0000000400349947 */ /* 0x000fea0003800000 */
[C---:B------:R-:W-:Y:S02]  /*4550*/  FSETP.NEU.FTZ.AND P3, PT, |R0|.reuse, +INF , PT ;  /* 0x7f8000000000780b */ /* 0x040fe40003f7d200 */
[----:B------:R-:W-:Y:S02]  /*4560*/  FSETP.NEU.FTZ.AND P1, PT, |R3|, +INF , PT ;  /* 0x7f8000000300780b */ /* 0x000fe40003f3d200 */
[----:B------:R-:W-:-:S11]  /*4570*/  FSETP.NEU.FTZ.AND P2, PT, |R0|, +INF , PT ;  /* 0x7f8000000000780b */ /* 0x000fd60003f5d200 */
[----:B------:R-:W-:Y:S05]  /*4580*/  @!P1 BRA !P3, `(.L_x_59) ;  /* 0x0000000400249947 */ /* 0x000fea0005800000 */
[----:B------:R-:W-:-:S04]  /*4590*/  LOP3.LUT P3, RZ, R10, 0x7fffffff, RZ, 0xc0, !PT ;  /* 0x7fffffff0aff7812 */ /* 0x000fc8000786c0ff */
[----:B------:R-:W-:-:S13]  /*45a0*/  PLOP3.LUT P1, PT, P1, P3, PT, 0x2f, 0xf2 ;  /* 0x0000000000f2781c */ /* 0x000fda0000f26577 */
[----:B------:R-:W-:Y:S05]  /*45b0*/  @P1 BRA `(.L_x_60) ;  /* 0x0000000400101947 */ /* 0x000fea0003800000 */
[----:B------:R-:W-:-:S04]  /*45c0*/  LOP3.LUT P1, RZ, R15, 0x7fffffff, RZ, 0xc0, !PT ;  /* 0x7fffffff0fff7812 */ /* 0x000fc8000782c0ff */
[----:B------:R-:W-:-:S13]  /*45d0*/  PLOP3.LUT P1, PT, P2, P1, PT, 0x2f, 0xf2 ;  /* 0x0000000000f2781c */ /* 0x000fda0001722577 */
[----:B------:R-:W-:Y:S05]  /*45e0*/  @P1 BRA `(.L_x_61) ;  /* 0x0000000000f81947 */ /* 0x000fea0003800000 */
[----:B------:R-:W-:Y:S02]  /*45f0*/  ISETP.GE.AND P1, PT, R16, RZ, PT ;  /* 0x000000ff1000720c */ /* 0x000fe40003f26270 */
[----:B------:R-:W-:-:S11]  /*4600*/  ISETP.GE.AND P2, PT, R17, RZ, PT ;  /* 0x000000ff1100720c */ /* 0x000fd60003f46270 */
[----:B------:R-:W-:Y:S01]  /*4610*/  @P1 IMAD.MOV.U32 R14, RZ, RZ, RZ ;  /* 0x000000ffff0e1224 */ /* 0x000fe200078e00ff */
[----:B------:R-:W-:Y:S01]  /*4620*/  @!P1 MOV R14, 0xffffffc0 ;  /* 0xffffffc0000e9802 */ /* 0x000fe20000000f00 */
[----:B------:R-:W-:Y:S01]  /*4630*/  @!P1 FFMA R10, R0, 1.84467440737095516160e+19, RZ ;  /* 0x5f800000000a9823 */ /* 0x000fe200000000ff */
[----:B------:R-:W-:-:S03]  /*4640*/  @!P2 FFMA R15, R3, 1.84467440737095516160e+19, RZ ;  /* 0x5f800000030fa823 */ /* 0x000fc600000000ff */
[----:B------:R-:W-:-:S07]  /*4650*/  @!P2 VIADD R14, R14, 0x40 ;  /* 0x000000400e0ea836 */ /* 0x000fce0000000000 */
.L_x_57:
[----:B------:R-:W-:Y:S01]  /*4660*/  LEA R0, R5, 0xc0800000, 0x17 ;  /* 0xc080000005007811 */ /* 0x000fe200078eb8ff */
[----:B------:R-:W-:-:S03]  /*4670*/  VIADD R4, R4, 0xffffff81 ;  /* 0xffffff8104047836 */ /* 0x000fc60000000000 */
[----:B------:R-:W-:Y:S01]  /*4680*/  IADD3 R15, PT, PT, -R0, R15, RZ ;  /* 0x0000000f000f7210 */ /* 0x000fe20007ffe1ff */
[C---:B------:R-:W-:Y:S01]  /*4690*/  IMAD R0, R4.reuse, -0x800000, R10 ;  /* 0xff80000004007824 */ /* 0x040fe200078e020a */
[----:B------:R-:W-:Y:S02]  /*46a0*/  IADD3 R5, PT, PT, R4, 0x7f, -R5 ;  /* 0x0000007f04057810 */ /* 0x000fe40007ffe805 */
[----:B------:R-:W0:Y:S01]  /*46b0*/  MUFU.RCP R3, R15 ;  /* 0x0000000f00037308 */ /* 0x000e220000001000 */
[----:B------:R-:W-:Y:S01]  /*46c0*/  FADD.FTZ R17, -R15, -RZ ;  /* 0x800000ff0f117221 */ /* 0x000fe20000010100 */
[----:B------:R-:W-:-:S03]  /*46d0*/  IADD3 R5, PT, PT, R5, R14, RZ ;  /* 0x0000000e05057210 */ /* 0x000fc60007ffe0ff */
[----:B0-----:R-:W-:-:S04]  /*46e0*/  FFMA R16, R3, R17, 1 ;  /* 0x3f80000003107423 */ /* 0x001fc80000000011 */
[----:B------:R-:W-:-:S04]  /*46f0*/  FFMA R16, R3, R16, R3 ;  /* 0x0000001003107223 */ /* 0x000fc80000000003 */
[----:B------:R-:W-:-:S04]  /*4700*/  FFMA R3, R0, R16, RZ ;  /* 0x0000001000037223 */ /* 0x000fc800000000ff */
[----:B------:R-:W-:-:S04]  /*4710*/  FFMA R10, R17, R3, R0 ;  /* 0x00000003110a7223 */ /* 0x000fc80000000000 */
[----:B------:R-:W-:-:S04]  /*4720*/  FFMA R19, R16, R10, R3 ;  /* 0x0000000a10137223 */ /* 0x000fc80000000003 */
[----:B------:R-:W-:-:S04]  /*4730*/  FFMA R10, R17, R19, R0 ;  /* 0x00000013110a7223 */ /* 0x000fc80000000000 */
[----:B------:R-:W-:-:S05]  /*4740*/  FFMA R3, R16, R10, R19 ;  /* 0x0000000a10037223 */ /* 0x000fca0000000013 */
[----:B------:R-:W-:-:S04]  /*4750*/  SHF.R.U32.HI R0, RZ, 0x17, R3 ;  /* 0x00000017ff007819 */ /* 0x000fc80000011603 */
[----:B------:R-:W-:-:S05]  /*4760*/  LOP3.LUT R0, R0, 0xff, RZ, 0xc0, !PT ;  /* 0x000000ff00007812 */ /* 0x000fca00078ec0ff */
[----:B------:R-:W-:-:S05]  /*4770*/  IMAD.IADD R14, R0, 0x1, R5 ;  /* 0x00000001000e7824 */ /* 0x000fca00078e0205 */
[----:B------:R-:W-:-:S04]  /*4780*/  IADD3 R0, PT, PT, R14, -0x1, RZ ;  /* 0xffffffff0e007810 */ /* 0x000fc80007ffe0ff */
[----:B------:R-:W-:-:S13]  /*4790*/  ISETP.GE.U32.AND P1, PT, R0, 0xfe, PT ;  /* 0x000000fe0000780c */ /* 0x000fda0003f26070 */
[----:B------:R-:W-:Y:S05]  /*47a0*/  @!P1 BRA `(.L_x_62) ;  /* 0x0000000000809947 */ /* 0x000fea0003800000 */
[----:B------:R-:W-:-:S13]  /*47b0*/  ISETP.GT.AND P1, PT, R14, 0xfe, PT ;  /* 0x000000fe0e00780c */ /* 0x000fda0003f24270 */
[----:B------:R-:W-:Y:S05]  /*47c0*/  @P1 BRA `(.L_x_63) ;  /* 0x00000000006c1947 */ /* 0x000fea0003800000 */
[----:B------:R-:W-:-:S13]  /*47d0*/  ISETP.GE.AND P1, PT, R14, 0x1, PT ;  /* 0x000000010e00780c */ /* 0x000fda0003f26270 */
[----:B------:R-:W-:Y:S05]  /*47e0*/  @P1 BRA `(.L_x_64) ;  /* 0x0000000000981947 */ /* 0x000fea0003800000 */
[----:B------:R-:W-:Y:S02]  /*47f0*/  ISETP.GE.AND P1, PT, R14, -0x18, PT ;  /* 0xffffffe80e00780c */ /* 0x000fe40003f26270 */
[----:B------:R-:W-:-:S11]  /*4800*/  LOP3.LUT R3, R3, 0x80000000, RZ, 0xc0, !PT ;  /* 0x8000000003037812 */ /* 0x000fd600078ec0ff */
[----:B------:R-:W-:Y:S05]  /*4810*/  @!P1 BRA `(.L_x_64) ;  /* 0x00000000008c9947 */ /* 0x000fea0003800000 */
[-CC-:B------:R-:W-:Y:S01]  /*4820*/  FFMA.RZ R0, R16, R10.reuse, R19.reuse ;  /* 0x0000000a10007223 */ /* 0x180fe2000000c013 */
[----:B------:R-:W-:Y:S02]  /*4830*/  VIADD R15, R14, 0x20 ;  /* 0x000000200e0f7836 */ /* 0x000fe40000000000 */
[-CC-:B------:R-:W-:Y:S01]  /*4840*/  FFMA.RM R5, R16, R10.reuse, R19.reuse ;  /* 0x0000000a10057223 */ /* 0x180fe20000004013 */
[----:B------:R-:W-:Y:S02]  /*4850*/  ISETP.NE.AND P3, PT, R14, RZ, PT ;  /* 0x000000ff0e00720c */ /* 0x000fe40003f65270 */
[----:B------:R-:W-:Y:S01]  /*4860*/  LOP3.LUT R4, R0, 0x7fffff, RZ, 0xc0, !PT ;  /* 0x007fffff00047812 */ /* 0x000fe200078ec0ff */
[----:B------:R-:W-:Y:S01]  /*4870*/  FFMA.RP R0, R16, R10, R19 ;  /* 0x0000000a10007223 */ /* 0x000fe20000008013 */
[----:B------:R-:W-:Y:S02]  /*4880*/  ISETP.NE.AND P2, PT, R14, RZ, PT ;  /* 0x000000ff0e00720c */ /* 0x000fe40003f45270 */
[----:B------:R-:W-:-:S02]  /*4890*/  LOP3.LUT R4, R4, 0x800000, RZ, 0xfc, !PT ;  /* 0x0080000004047812 */ /* 0x000fc400078efcff */
[----:B------:R-:W-:Y:S02]  /*48a0*/  IADD3 R10, PT, PT, -R14, RZ, RZ ;  /* 0x000000ff0e0a7210 */ /* 0x000fe40007ffe1ff */
[----:B------:R-:W-:Y:S02]  /*48b0*/  SHF.L.U32 R15, R4, R15, RZ ;  /* 0x0000000f040f7219 */ /* 0x000fe400000006ff */
[----:B------:R-:W-:Y:S02]  /*48c0*/  FSETP.NEU.FTZ.AND P1, PT, R0, R5, PT ;  /* 0x000000050000720b */ /* 0x000fe40003f3d000 */
[----:B------:R-:W-:Y:S02]  /*48d0*/  SEL R5, R10, RZ, P3 ;  /* 0x000000ff0a057207 */ /* 0x000fe40001800000 */
[----:B------:R-:W-:Y:S02]  /*48e0*/  ISETP.NE.AND P2, PT, R15, RZ, P2 ;  /* 0x000000ff0f00720c */ /* 0x000fe40001745270 */
[----:B------:R-:W-:-:S02]  /*48f0*/  SHF.R.U32.HI R5, RZ, R5, R4 ;  /* 0x00000005ff057219 */ /* 0x000fc40000011604 */
[----:B------:R-:W-:Y:S02]  /*4900*/  PLOP3.LUT P1, PT, P1, P2, PT, 0xf8, 0x8f ;  /* 0x00000000008f781c */ /* 0x000fe40000f25f70 */
[----:B------:R-:W-:Y:S02]  /*4910*/  SHF.R.U32.HI R15, RZ, 0x1, R5 ;  /* 0x00000001ff0f7819 */ /* 0x000fe40000011605 */
[----:B------:R-:W-:-:S04]  /*4920*/  SEL R0, RZ, 0x1, !P1 ;  /* 0x00000001ff007807 */ /* 0x000fc80004800000 */
[----:B------:R-:W-:-:S04]  /*4930*/  LOP3.LUT R0, R0, 0x1, R15, 0xf8, !PT ;  /* 0x0000000100007812 */ /* 0x000fc800078ef80f */
[----:B------:R-:W-:-:S05]  /*4940*/  LOP3.LUT R0, R0, R5, RZ, 0xc0, !PT ;  /* 0x0000000500007212 */ /* 0x000fca00078ec0ff */
[----:B------:R-:W-:-:S05]  /*4950*/  IMAD.IADD R0, R15, 0x1, R0 ;  /* 0x000000010f007824 */ /* 0x000fca00078e0200 */
[----:B------:R-:W-:Y:S01]  /*4960*/  LOP3.LUT R3, R0, R3, RZ, 0xfc, !PT ;  /* 0x0000000300037212 */ /* 0x000fe200078efcff */
[----:B------:R-:W-:Y:S06]  /*4970*/  BRA `(.L_x_64) ;  /* 0x0000000000347947 */ /* 0x000fec0003800000 */
.L_x_63:
[----:B------:R-:W-:-:S04]  /*4980*/  LOP3.LUT R3, R3, 0x80000000, RZ, 0xc0, !PT ;  /* 0x8000000003037812 */ /* 0x000fc800078ec0ff */
[----:B------:R-:W-:Y:S01]  /*4990*/  LOP3.LUT R3, R3, 0x7f800000, RZ, 0xfc, !PT ;  /* 0x7f80000003037812 */ /* 0x000fe200078efcff */
[----:B------:R-:W-:Y:S06]  /*49a0*/  BRA `(.L_x_64) ;  /* 0x0000000000287947 */ /* 0x000fec0003800000 */
.L_x_62:
[----:B------:R-:W-:Y:S01]  /*49b0*/  LEA R3, R5, R3, 0x17 ;  /* 0x0000000305037211 */ /* 0x000fe200078eb8ff */
[----:B------:R-:W-:Y:S06]  /*49c0*/  BRA `(.L_x_64) ;  /* 0x0000000000207947 */ /* 0x000fec0003800000 */
.L_x_61:
[----:B------:R-:W-:-:S04]  /*49d0*/  LOP3.LUT R3, R15, 0x80000000, R10, 0x48, !PT ;  /* 0x800000000f037812 */ /* 0x000fc800078e480a */
[----:B------:R-:W-:Y:S01]  /*49e0*/  LOP3.LUT R3, R3, 0x7f800000, RZ, 0xfc, !PT ;  /* 0x7f80000003037812 */ /* 0x000fe200078efcff */
[----:B------:R-:W-:Y:S06]  /*49f0*/  BRA `(.L_x_64) ;  /* 0x0000000000147947 */ /* 0x000fec0003800000 */
.L_x_60:
[----:B------:R-:W-:Y:S01]  /*4a00*/  LOP3.LUT R3, R15, 0x80000000, R10, 0x48, !PT ;  /* 0x800000000f037812 */ /* 0x000fe200078e480a */
[----:B------:R-:W-:Y:S06]  /*4a10*/  BRA `(.L_x_64) ;  /* 0x00000000000c7947 */ /* 0x000fec0003800000 */
.L_x_59:
[----:B------:R-:W0:Y:S01]  /*4a20*/  MUFU.RSQ R3, -QNAN ;  /* 0xffc0000000037908 */ /* 0x000e220000001400 */
[----:B------:R-:W-:Y:S05]  /*4a30*/  BRA `(.L_x_64) ;  /* 0x0000000000047947 */ /* 0x000fea0003800000 */
.L_x_58:
[----:B------:R-:W-:-:S07]  /*4a40*/  FADD.FTZ R3, R0, R3 ;  /* 0x0000000300037221 */ /* 0x000fce0000010000 */
.L_x_64:
[----:B0-----:R-:W-:Y:S02]  /*4a50*/  IMAD.MOV.U32 R34, RZ, RZ, R3 ;  /* 0x000000ffff227224 */ /* 0x001fe400078e0003 */
[----:B------:R-:W-:-:S04]  /*4a60*/  HFMA2 R3, -RZ, RZ, 0, 0 ;  /* 0x00000000ff037431 */ /* 0x000fc800000001ff */
[----:B------:R-:W-:Y:S05]  /*4a70*/  RET.REL.NODEC R2 `(_Z11cavity_flowPdS_S_S_S_S_S_ddddd) ;  /* 0xffffffb402607950 */ /* 0x000fea0003c3ffff */
.L_x_65:
[----:B------:R-:W-:-:S00]  /*4a80*/  BRA `(.L_x_65) ;  /* 0xfffffffc00fc7947 */ /* 0x000fc0000383ffff */
[----:B------:R-:W-:-:S00]  /*4a90*/  NOP ;  /* 0x0000000000007918 */ /* 0x000fc00000000000 */
        /* <DEDUP_REMOVED lines=14> */
.L_x_68:


//--------------------- .nv.shared.reserved.0     --------------------------
	.section	.nv.shared.reserved.0,"aw",@nobits
	.weak		__nv_reservedSMEM_offset_0_alias
	.size		__nv_reservedSMEM_offset_0_alias, 0, 64
	.other		__nv_reservedSMEM_offset_0_alias,@"STO_CUDA_RESERVED_SHARED STV_DEFAULT"
__nv_reservedSMEM_offset_0_alias:
	.zero		0
	.zero		64


//--------------------- .nv.constant0._Z11cavity_flowPdS_S_S_S_S_S_ddddd --------------------------
	.section	.nv.constant0._Z11cavity_flowPdS_S_S_S_S_S_ddddd,"a",@progbits
	.sectionflags	@""
	.align	4
.nv.constant0._Z11cavity_flowPdS_S_S_S_S_S_ddddd:
	.zero		992


//--------------------- SYMBOLS --------------------------

	.type		.nv.reservedSmem.offset0,@object
	.size		.nv.reservedSmem.offset0,0x4
